	.headerflags	@"EF_CUDA_TEXMODE_UNIFIED EF_CUDA_64BIT_ADDRESS EF_CUDA_ACCELERATORS EF_CUDA_SM90 EF_CUDA_VIRTUAL_SM(EF_CUDA_SM90)"
	.elftype	@"ET_EXEC"


//--------------------- .nv.info                  --------------------------
	.section	.nv.info,"",@"SHT_CUDA_INFO"
	.align	4


	//----- nvinfo : EIATTR_REGCOUNT
	.align		4
        /*0000*/ 	.byte	0x04, 0x2f
        /*0002*/ 	.short	(.L_1 - .L_0)
	.align		4
.L_0:
        /*0004*/ 	.word	index@(triton_poi_fused_cat_18)
        /*0008*/ 	.word	0x00000028


	//----- nvinfo : EIATTR_MIN_STACK_SIZE
	.align		4
.L_1:
        /*000c*/ 	.byte	0x04, 0x12
        /*000e*/ 	.short	(.L_3 - .L_2)
	.align		4
.L_2:
        /*0010*/ 	.word	index@(triton_poi_fused_cat_18)
        /*0014*/ 	.word	0x00000000


	//----- nvinfo : EIATTR_FRAME_SIZE
	.align		4
.L_3:
        /*0018*/ 	.byte	0x04, 0x11
        /*001a*/ 	.short	(.L_5 - .L_4)
	.align		4
.L_4:
        /*001c*/ 	.word	index@(triton_poi_fused_cat_18)
        /*0020*/ 	.word	0x00000000


	//----- nvinfo : EIATTR_MIN_STACK_SIZE
	.align		4
.L_5:
        /*0024*/ 	.byte	0x04, 0x12
        /*0026*/ 	.short	(.L_7 - .L_6)
	.align		4
.L_6:
        /*0028*/ 	.word	index@(triton_poi_fused_cat_18)
        /*002c*/ 	.word	0x00000000
.L_7:


//--------------------- .nv.info.triton_poi_fused_cat_18 --------------------------
	.section	.nv.info.triton_poi_fused_cat_18,"",@"SHT_CUDA_INFO"
	.sectionflags	@""
	.align	4


	//----- nvinfo : EIATTR_CUDA_API_VERSION
	.align		4
        /*0000*/ 	.byte	0x04, 0x37
        /*0002*/ 	.short	(.L_9 - .L_8)
.L_8:
        /*0004*/ 	.word	0x0000007c


	//----- nvinfo : EIATTR_KPARAM_INFO
	.align		4
.L_9:
        /*0008*/ 	.byte	0x04, 0x17
        /*000a*/ 	.short	(.L_11 - .L_10)
.L_10:
        /*000c*/ 	.word	0x00000000
        /*0010*/ 	.short	0x0009
        /*0012*/ 	.short	0x0048
        /*0014*/ 	.byte	0x00, 0xf0, 0x11, 0x00


	//----- nvinfo : EIATTR_KPARAM_INFO
	.align		4
.L_11:
        /*0018*/ 	.byte	0x04, 0x17
        /*001a*/ 	.short	(.L_13 - .L_12)
.L_12:
        /*001c*/ 	.word	0x00000000
        /*0020*/ 	.short	0x0008
        /*0022*/ 	.short	0x0040
        /*0024*/ 	.byte	0x00, 0xf4, 0x21, 0x00


	//----- nvinfo : EIATTR_KPARAM_INFO
	.align		4
.L_13:
        /*0028*/ 	.byte	0x04, 0x17
        /*002a*/ 	.short	(.L_15 - .L_14)
.L_14:
        /*002c*/ 	.word	0x00000000
        /*0030*/ 	.short	0x0007
        /*0032*/ 	.short	0x0038
        /*0034*/ 	.byte	0x00, 0xf4, 0x21, 0x00


	//----- nvinfo : EIATTR_KPARAM_INFO
	.align		4
.L_15:
        /*0038*/ 	.byte	0x04, 0x17
        /*003a*/ 	.short	(.L_17 - .L_16)
.L_16:
        /*003c*/ 	.word	0x00000000
        /*0040*/ 	.short	0x0006
        /*0042*/ 	.short	0x0030
        /*0044*/ 	.byte	0x00, 0xf4, 0x21, 0x00


	//----- nvinfo : EIATTR_KPARAM_INFO
	.align		4
.L_17:
        /*0048*/ 	.byte	0x04, 0x17
        /*004a*/ 	.short	(.L_19 - .L_18)
.L_18:
        /*004c*/ 	.word	0x00000000
        /*0050*/ 	.short	0x0005
        /*0052*/ 	.short	0x0028
        /*0054*/ 	.byte	0x00, 0xf4, 0x21, 0x00


	//----- nvinfo : EIATTR_KPARAM_INFO
	.align		4
.L_19:
        /*0058*/ 	.byte	0x04, 0x17
        /*005a*/ 	.short	(.L_21 - .L_20)
.L_20:
        /*005c*/ 	.word	0x00000000
        /*0060*/ 	.short	0x0004
        /*0062*/ 	.short	0x0020
        /*0064*/ 	.byte	0x00, 0xf4, 0x21, 0x00


	//----- nvinfo : EIATTR_KPARAM_INFO
	.align		4
.L_21:
        /*0068*/ 	.byte	0x04, 0x17
        /*006a*/ 	.short	(.L_23 - .L_22)
.L_22:
        /*006c*/ 	.word	0x00000000
        /*0070*/ 	.short	0x0003
        /*0072*/ 	.short	0x0018
        /*0074*/ 	.byte	0x00, 0xf4, 0x21, 0x00


	//----- nvinfo : EIATTR_KPARAM_INFO
	.align		4
.L_23:
        /*0078*/ 	.byte	0x04, 0x17
        /*007a*/ 	.short	(.L_25 - .L_24)
.L_24:
        /*007c*/ 	.word	0x00000000
        /*0080*/ 	.short	0x0002
        /*0082*/ 	.short	0x0010
        /*0084*/ 	.byte	0x00, 0xf4, 0x21, 0x00


	//----- nvinfo : EIATTR_KPARAM_INFO
	.align		4
.L_25:
        /*0088*/ 	.byte	0x04, 0x17
        /*008a*/ 	.short	(.L_27 - .L_26)
.L_26:
        /*008c*/ 	.word	0x00000000
        /*0090*/ 	.short	0x0001
        /*0092*/ 	.short	0x0008
        /*0094*/ 	.byte	0x00, 0xf4, 0x21, 0x00


	//----- nvinfo : EIATTR_KPARAM_INFO
	.align		4
.L_27:
        /*0098*/ 	.byte	0x04, 0x17
        /*009a*/ 	.short	(.L_29 - .L_28)
.L_28:
        /*009c*/ 	.word	0x00000000
        /*00a0*/ 	.short	0x0000
        /*00a2*/ 	.short	0x0000
        /*00a4*/ 	.byte	0x00, 0xf4, 0x21, 0x00


	//----- nvinfo : EIATTR_SPARSE_MMA_MASK
	.align		4
.L_29:
        /*00a8*/ 	.byte	0x03, 0x50
        /*00aa*/ 	.short	0x0000


	//----- nvinfo : EIATTR_MAXREG_COUNT
	.align		4
        /*00ac*/ 	.byte	0x03, 0x1b
        /*00ae*/ 	.short	0x00ff


	//----- nvinfo : EIATTR_EXIT_INSTR_OFFSETS
	.align		4
        /*00b0*/ 	.byte	0x04, 0x1c
        /*00b2*/ 	.short	(.L_31 - .L_30)


	//   ....[0]....
.L_30:
        /*00b4*/ 	.word	0x00001c90


	//----- nvinfo : EIATTR_REQNTID
	.align		4
.L_31:
        /*00b8*/ 	.byte	0x04, 0x10
        /*00ba*/ 	.short	(.L_33 - .L_32)
.L_32:
        /*00bc*/ 	.word	0x00000080
        /*00c0*/ 	.word	0x00000001
        /*00c4*/ 	.word	0x00000001


	//----- nvinfo : EIATTR_CBANK_PARAM_SIZE
	.align		4
.L_33:
        /*00c8*/ 	.byte	0x03, 0x19
        /*00ca*/ 	.short	0x004c


	//----- nvinfo : EIATTR_PARAM_CBANK
	.align		4
        /*00cc*/ 	.byte	0x04, 0x0a
        /*00ce*/ 	.short	(.L_35 - .L_34)
	.align		4
.L_34:
        /*00d0*/ 	.word	index@(.nv.constant0.triton_poi_fused_cat_18)
        /*00d4*/ 	.short	0x0210
        /*00d6*/ 	.short	0x004c


	//----- nvinfo : EIATTR_SW_WAR
	.align		4
.L_35:
        /*00d8*/ 	.byte	0x04, 0x36
        /*00da*/ 	.short	(.L_37 - .L_36)
.L_36:
        /*00dc*/ 	.word	0x00000008
.L_37:


//--------------------- .nv.callgraph             --------------------------
	.section	.nv.callgraph,"",@"SHT_CUDA_CALLGRAPH"
	.align	4
	.sectionentsize	8
	.align		4
        /*0000*/ 	.word	0x00000000
	.align		4
        /*0004*/ 	.word	0xffffffff
	.align		4
        /*0008*/ 	.word	0x00000000
	.align		4
        /*000c*/ 	.word	0xfffffffe
	.align		4
        /*0010*/ 	.word	0x00000000
	.align		4
        /*0014*/ 	.word	0xfffffffd
	.align		4
        /*0018*/ 	.word	0x00000000
	.align		4
        /*001c*/ 	.word	0xfffffffc


//--------------------- .text.triton_poi_fused_cat_18 --------------------------
	.section	.text.triton_poi_fused_cat_18,"ax",@progbits
	.align	128
        .global         triton_poi_fused_cat_18
        .type           triton_poi_fused_cat_18,@function
        .size           triton_poi_fused_cat_18,(.L_x_1 - triton_poi_fused_cat_18)
        .other          triton_poi_fused_cat_18,@"STO_CUDA_ENTRY STV_DEFAULT"
triton_poi_fused_cat_18:
.text.triton_poi_fused_cat_18:
[----:B------:R-:W-:Y:S01]  /*0000*/  LDC R1, c[0x0][0x28] ;  /* 0x00000a00ff017b82 */ /* 0x000fe20000000800 */
[----:B------:R-:W1:Y:S07]  /*0010*/  S2R R0, SR_TID.X ;  /* 0x0000000000007919 */ /* 0x000e6e0000002100 */
[----:B------:R-:W2:Y:S01]  /*0020*/  LDC.64 R8, c[0x0][0x220] ;  /* 0x00008800ff087b82 */ /* 0x000ea20000000a00 */
[----:B------:R-:W-:Y:S01]  /*0030*/  ULDC.64 UR4, c[0x0][0x208] ;  /* 0x0000820000047ab9 */ /* 0x000fe20000000a00 */
[----:B------:R-:W3:Y:S06]  /*0040*/  S2R R3, SR_CTAID.X ;  /* 0x0000000000037919 */ /* 0x000eec0000002500 */
[----:B------:R-:W4:Y:S01]  /*0050*/  LDC.64 R36, c[0x0][0x228] ;  /* 0x00008a00ff247b82 */ /* 0x000f220000000a00 */
[----:B------:R-:W-:-:S02]  /*0060*/  CS2R R20, SRZ ;  /* 0x0000000000147805 */ /* 0x000fc4000001ff00 */
[----:B------:R-:W-:Y:S02]  /*0070*/  CS2R R22, SRZ ;  /* 0x0000000000167805 */ /* 0x000fe4000001ff00 */
[----:B------:R-:W-:Y:S02]  /*0080*/  CS2R R12, SRZ ;  /* 0x00000000000c7805 */ /* 0x000fe4000001ff00 */
[----:B------:R-:W-:Y:S01]  /*0090*/  CS2R R14, SRZ ;  /* 0x00000000000e7805 */ /* 0x000fe2000001ff00 */
[----:B------:R-:W-:Y:S01]  /*00a0*/  ULDC.64 UR6, c[0x0][0x230] ;  /* 0x00008c0000067ab9 */ /* 0x000fe20000000a00 */
[----:B-1----:R-:W-:Y:S01]  /*00b0*/  IMAD.SHL.U32 R0, R0, 0x4, RZ ;  /* 0x0000000400007824 */ /* 0x002fe200078e00ff */
[----:B---3--:R-:W-:-:S04]  /*00c0*/  SHF.R.S32.HI R5, RZ, 0x15, R3 ;  /* 0x00000015ff057819 */ /* 0x008fc80000011403 */
[----:B------:R-:W-:Y:S02]  /*00d0*/  LOP3.LUT R0, R0, 0x1fc, RZ, 0xc0, !PT ;  /* 0x000001fc00007812 */ /* 0x000fe400078ec0ff */
[----:B------:R-:W-:-:S03]  /*00e0*/  SGXT R5, R5, 0x1 ;  /* 0x000000010505781a */ /* 0x000fc60000000200 */
[----:B------:R-:W-:-:S05]  /*00f0*/  IMAD R0, R3, 0x400, R0 ;  /* 0x0000040003007824 */ /* 0x000fca00078e0200 */
[-C--:B------:R-:W-:Y:S02]  /*0100*/  LEA.HI R26, R5, R0.reuse, RZ, 0x8 ;  /* 0x00000000051a7211 */ /* 0x080fe400078f40ff */
[----:B------:R-:W-:Y:S02]  /*0110*/  SHF.R.S32.HI R3, RZ, 0x1f, R0 ;  /* 0x0000001fff037819 */ /* 0x000fe40000011400 */
[----:B------:R-:W-:Y:S02]  /*0120*/  SHF.R.S32.HI R27, RZ, 0x8, R26 ;  /* 0x00000008ff1b7819 */ /* 0x000fe4000001141a */
[----:B------:R-:W-:-:S03]  /*0130*/  LEA.HI R4, R3, R0, RZ, 0x4 ;  /* 0x0000000003047211 */ /* 0x000fc600078f20ff */
[----:B------:R-:W-:Y:S01]  /*0140*/  IMAD.HI R2, R27, 0x2aaaaaab, RZ ;  /* 0x2aaaaaab1b027827 */ /* 0x000fe200078e02ff */
[----:B------:R-:W-:Y:S02]  /*0150*/  SHF.R.S32.HI R16, RZ, 0x4, R4 ;  /* 0x00000004ff107819 */ /* 0x000fe40000011404 */
[----:B------:R-:W-:Y:S02]  /*0160*/  LOP3.LUT R33, R4, 0xfffffff0, RZ, 0xc0, !PT ;  /* 0xfffffff004217812 */ /* 0x000fe400078ec0ff */
[----:B------:R-:W-:-:S04]  /*0170*/  SHF.R.U32.HI R3, RZ, 0x1f, R2 ;  /* 0x0000001fff037819 */ /* 0x000fc80000011602 */
[----:B------:R-:W-:Y:S02]  /*0180*/  LEA.HI R6, R2, R3, RZ, 0x1a ;  /* 0x0000000302067211 */ /* 0x000fe400078fd0ff */
[----:B------:R-:W-:-:S03]  /*0190*/  LEA.HI R2, R16, R16, RZ, 0x4 ;  /* 0x0000001010027211 */ /* 0x000fc600078f20ff */
[----:B------:R-:W-:Y:S01]  /*01a0*/  IMAD R27, R6, -0x180, R27 ;  /* 0xfffffe80061b7824 */ /* 0x000fe200078e021b */
[----:B------:R-:W-:Y:S01]  /*01b0*/  LOP3.LUT R3, R2, 0xfffffff0, RZ, 0xc0, !PT ;  /* 0xfffffff002037812 */ /* 0x000fe200078ec0ff */
[----:B------:R-:W-:-:S03]  /*01c0*/  VIADD R28, R0, 0x200 ;  /* 0x00000200001c7836 */ /* 0x000fc60000000000 */
[----:B------:R-:W-:Y:S01]  /*01d0*/  ISETP.GT.AND P0, PT, R27, 0x7f, PT ;  /* 0x0000007f1b00780c */ /* 0x000fe20003f04270 */
[----:B------:R-:W-:Y:S01]  /*01e0*/  IMAD.IADD R7, R16, 0x1, -R3 ;  /* 0x0000000110077824 */ /* 0x000fe200078e0a03 */
[----:B------:R-:W-:Y:S02]  /*01f0*/  LEA.HI R4, R5, R28, RZ, 0x8 ;  /* 0x0000001c05047211 */ /* 0x000fe400078f40ff */
[----:B------:R-:W-:Y:S01]  /*0200*/  CS2R R2, SRZ ;  /* 0x0000000000027805 */ /* 0x000fe2000001ff00 */
[----:B--2---:R-:W-:Y:S01]  /*0210*/  IMAD.WIDE R6, R7, 0x8, R8 ;  /* 0x0000000807067825 */ /* 0x004fe200078e0208 */
[----:B------:R-:W-:-:S05]  /*0220*/  SHF.R.S32.HI R4, RZ, 0x8, R4 ;  /* 0x00000008ff047819 */ /* 0x000fca0000011404 */
[----:B------:R-:W-:Y:S02]  /*0230*/  IMAD.HI R10, R4, 0x2aaaaaab, RZ ;  /* 0x2aaaaaab040a7827 */ /* 0x000fe400078e02ff */
[----:B------:R1:W2:Y:S02]  /*0240*/  @P0 LDG.E.EL.64 R2, desc[UR4][R6.64] ;  /* 0x0000000406020981 */ /* 0x0002a4000c2e1b00 */
[----:B------:R-:W-:Y:S01]  /*0250*/  IMAD.IADD R33, R0, 0x1, -R33 ;  /* 0x0000000100217824 */ /* 0x000fe200078e0a21 */
[----:B------:R-:W-:-:S03]  /*0260*/  SHF.R.U32.HI R11, RZ, 0x1f, R10 ;  /* 0x0000001fff0b7819 */ /* 0x000fc6000001160a */
[----:B----4-:R-:W-:Y:S01]  /*0270*/  IMAD.WIDE R18, R33, 0x8, R36 ;  /* 0x0000000821127825 */ /* 0x010fe200078e0224 */
[----:B------:R-:W-:Y:S02]  /*0280*/  LEA.HI R11, R10, R11, RZ, 0x1a ;  /* 0x0000000b0a0b7211 */ /* 0x000fe400078fd0ff */
[----:B-1----:R-:W-:Y:S02]  /*0290*/  LEA.HI R6, R5, R28, RZ, 0x4 ;  /* 0x0000001c05067211 */ /* 0x002fe400078f20ff */
[----:B------:R-:W3:Y:S01]  /*02a0*/  @P0 LDG.E.EL.128 R20, desc[UR4][R18.64] ;  /* 0x0000000412140981 */ /* 0x000ee2000c2e1d00 */
[----:B------:R-:W-:Y:S01]  /*02b0*/  IMAD R29, R11, -0x180, R4 ;  /* 0xfffffe800b1d7824 */ /* 0x000fe200078e0204 */
[----:B------:R-:W-:-:S04]  /*02c0*/  SHF.R.S32.HI R6, RZ, 0x4, R6 ;  /* 0x00000004ff067819 */ /* 0x000fc80000011406 */
[----:B------:R-:W-:Y:S02]  /*02d0*/  ISETP.GT.AND P1, PT, R29, 0x7f, PT ;  /* 0x0000007f1d00780c */ /* 0x000fe40003f24270 */
[----:B------:R-:W-:-:S04]  /*02e0*/  LEA.HI R4, R6, R6, RZ, 0x4 ;  /* 0x0000000606047211 */ /* 0x000fc800078f20ff */
[----:B------:R-:W-:-:S05]  /*02f0*/  LOP3.LUT R7, R4, 0xfffffff0, RZ, 0xc0, !PT ;  /* 0xfffffff004077812 */ /* 0x000fca00078ec0ff */
[----:B------:R-:W-:Y:S01]  /*0300*/  IMAD.IADD R4, R6, 0x1, -R7 ;  /* 0x0000000106047824 */ /* 0x000fe200078e0a07 */
[----:B------:R-:W-:-:S03]  /*0310*/  CS2R R6, SRZ ;  /* 0x0000000000067805 */ /* 0x000fc6000001ff00 */
[----:B------:R-:W-:-:S05]  /*0320*/  IMAD.WIDE R24, R4, 0x8, R8 ;  /* 0x0000000804187825 */ /* 0x000fca00078e0208 */
[----:B------:R1:W4:Y:S01]  /*0330*/  @P1 LDG.E.EL.64 R6, desc[UR4][R24.64] ;  /* 0x0000000418061981 */ /* 0x000322000c2e1b00 */
[----:B------:R-:W-:Y:S02]  /*0340*/  CS2R R8, SRZ ;  /* 0x0000000000087805 */ /* 0x000fe4000001ff00 */
[----:B------:R-:W-:Y:S01]  /*0350*/  CS2R R10, SRZ ;  /* 0x00000000000a7805 */ /* 0x000fe2000001ff00 */
[----:B------:R-:W-:-:S05]  /*0360*/  VIADD R34, R0, 0x2 ;  /* 0x0000000200227836 */ /* 0x000fca0000000000 */
[----:B------:R5:W4:Y:S01]  /*0370*/  @P1 LDG.E.EL.128 R8, desc[UR4][R18.64] ;  /* 0x0000000412081981 */ /* 0x000b22000c2e1d00 */
[----:B------:R-:W-:-:S04]  /*0380*/  LEA.HI R5, R5, R34, RZ, 0x4 ;  /* 0x0000002205057211 */ /* 0x000fc800078f20ff */
[----:B------:R-:W-:-:S05]  /*0390*/  LOP3.LUT R5, R5, 0xfffffff0, RZ, 0xc0, !PT ;  /* 0xfffffff005057812 */ /* 0x000fca00078ec0ff */
[----:B------:R-:W-:-:S04]  /*03a0*/  IMAD.IADD R34, R34, 0x1, -R5 ;  /* 0x0000000122227824 */ /* 0x000fc800078e0a05 */
[----:B------:R-:W-:-:S05]  /*03b0*/  IMAD.WIDE R36, R34, 0x8, R36 ;  /* 0x0000000822247825 */ /* 0x000fca00078e0224 */
[----:B------:R-:W4:Y:S01]  /*03c0*/  @P0 LDG.E.EL.128 R12, desc[UR4][R36.64] ;  /* 0x00000004240c0981 */ /* 0x000f22000c2e1d00 */
[----:B------:R-:W-:-:S04]  /*03d0*/  VIADD R32, R27, 0xffffff80 ;  /* 0xffffff801b207836 */ /* 0x000fc80000000000 */
[----:B-1----:R-:W-:Y:S01]  /*03e0*/  IMAD.SHL.U32 R25, R32, 0x40, RZ ;  /* 0x0000004020197824 */ /* 0x002fe200078e00ff */
[----:B--2---:R-:W-:Y:S02]  /*03f0*/  SEL R17, R3, RZ, P0 ;  /* 0x000000ff03117207 */ /* 0x004fe40000000000 */
[----:B------:R-:W-:Y:S02]  /*0400*/  SEL R5, R2, RZ, P0 ;  /* 0x000000ff02057207 */ /* 0x000fe40000000000 */
[----:B------:R-:W-:-:S04]  /*0410*/  SHF.R.U32.HI R3, RZ, 0x1c, R17 ;  /* 0x0000001cff037819 */ /* 0x000fc80000011611 */
[----:B------:R-:W-:Y:S01]  /*0420*/  LOP3.LUT R2, R3, 0x8, RZ, 0xc0, !PT ;  /* 0x0000000803027812 */ /* 0x000fe200078ec0ff */
[----:B------:R-:W-:Y:S01]  /*0430*/  IMAD.HI R3, R0, 0x2aaaaaab, RZ ;  /* 0x2aaaaaab00037827 */ /* 0x000fe200078e02ff */
[----:B---3--:R-:W-:Y:S02]  /*0440*/  SEL R20, R20, RZ, P0 ;  /* 0x000000ff14147207 */ /* 0x008fe40000000000 */
[----:B------:R-:W-:Y:S02]  /*0450*/  IADD3 R30, P2, R2, R5, RZ ;  /* 0x00000005021e7210 */ /* 0x000fe40007f5e0ff */
[----:B------:R-:W-:Y:S02]  /*0460*/  SEL R5, R21, RZ, P0 ;  /* 0x000000ff15057207 */ /* 0x000fe40000000000 */
[----:B------:R-:W-:Y:S01]  /*0470*/  SHF.R.U32.HI R2, RZ, 0x1f, R3 ;  /* 0x0000001fff027819 */ /* 0x000fe20000011603 */
[----:B------:R-:W-:Y:S01]  /*0480*/  IMAD.X R31, RZ, RZ, R17, P2 ;  /* 0x000000ffff1f7224 */ /* 0x000fe200010e0611 */
[----:B------:R-:W-:-:S02]  /*0490*/  SHF.R.U32.HI R21, RZ, 0x1a, R5 ;  /* 0x0000001aff157819 */ /* 0x000fc40000011605 */
[----:B------:R-:W-:Y:S02]  /*04a0*/  LEA R17, P2, R20, UR6, 0x2 ;  /* 0x0000000614117c11 */ /* 0x000fe4000f8410ff */
[C---:B------:R-:W-:Y:S01]  /*04b0*/  SHF.L.U64.HI R31, R30.reuse, 0x5, R31 ;  /* 0x000000051e1f7819 */ /* 0x040fe2000001021f */
[----:B------:R-:W-:Y:S01]  /*04c0*/  IMAD.SHL.U32 R30, R30, 0x20, RZ ;  /* 0x000000201e1e7824 */ /* 0x000fe200078e00ff */
[----:B-----5:R-:W-:Y:S02]  /*04d0*/  SEL R19, R23, RZ, P0 ;  /* 0x000000ff17137207 */ /* 0x020fe40000000000 */
[----:B------:R-:W-:Y:S02]  /*04e0*/  LOP3.LUT R21, R21, 0x20, RZ, 0xc0, !PT ;  /* 0x0000002015157812 */ /* 0x000fe400078ec0ff */
[----:B------:R-:W-:Y:S02]  /*04f0*/  LEA.HI.SX32 R3, R3, R2, 0x12 ;  /* 0x0000000203037211 */ /* 0x000fe400078f92ff */
[----:B------:R-:W-:-:S02]  /*0500*/  SEL R2, R22, RZ, P0 ;  /* 0x000000ff16027207 */ /* 0x000fc40000000000 */
[----:B------:R-:W-:Y:S01]  /*0510*/  LEA.HI.X R18, R20, UR7, R5, 0x2, P2 ;  /* 0x0000000714127c11 */ /* 0x000fe200090f1405 */
[----:B------:R-:W-:Y:S01]  /*0520*/  IMAD.MOV.U32 R5, RZ, RZ, RZ ;  /* 0x000000ffff057224 */ /* 0x000fe200078e00ff */
[----:B------:R-:W-:Y:S02]  /*0530*/  SHF.R.U32.HI R22, RZ, 0x1a, R19 ;  /* 0x0000001aff167819 */ /* 0x000fe40000011613 */
[----:B------:R-:W-:Y:S02]  /*0540*/  IADD3 R20, P2, P3, R30, R17, R21 ;  /* 0x000000111e147210 */ /* 0x000fe40007b5e015 */
[----:B------:R-:W-:Y:S02]  /*0550*/  LEA R23, P4, R2, UR6, 0x2 ;  /* 0x0000000602177c11 */ /* 0x000fe4000f8810ff */
[----:B------:R-:W-:Y:S02]  /*0560*/  LOP3.LUT R22, R22, 0x20, RZ, 0xc0, !PT ;  /* 0x0000002016167812 */ /* 0x000fe400078ec0ff */
[----:B------:R-:W-:-:S02]  /*0570*/  IADD3.X R21, R31, R18, RZ, P2, P3 ;  /* 0x000000121f157210 */ /* 0x000fc400017e64ff */
[----:B----4-:R-:W-:Y:S02]  /*0580*/  SEL R17, R7, RZ, P1 ;  /* 0x000000ff07117207 */ /* 0x010fe40000800000 */
[----:B------:R-:W-:Y:S01]  /*0590*/  LEA.HI.X R2, R2, UR7, R19, 0x2, P4 ;  /* 0x0000000702027c11 */ /* 0x000fe2000a0f1413 */
[----:B------:R-:W-:Y:S01]  /*05a0*/  IMAD.WIDE R20, R25, 0x4, R20 ;  /* 0x0000000419147825 */ /* 0x000fe200078e0214 */
[----:B------:R-:W-:Y:S02]  /*05b0*/  IADD3 R22, P2, P3, R30, R23, R22 ;  /* 0x000000171e167210 */ /* 0x000fe40007b5e016 */
[----:B------:R-:W-:Y:S01]  /*05c0*/  SHF.R.U32.HI R18, RZ, 0x1c, R17 ;  /* 0x0000001cff127819 */ /* 0x000fe20000011611 */
[----:B------:R-:W-:Y:S01]  /*05d0*/  IMAD.SHL.U32 R19, R3, 0x4000, RZ ;  /* 0x0000400003137824 */ /* 0x000fe200078e00ff */
[----:B------:R-:W-:Y:S02]  /*05e0*/  IADD3.X R23, R31, R2, RZ, P2, P3 ;  /* 0x000000021f177210 */ /* 0x000fe400017e64ff */
[----:B------:R-:W-:Y:S01]  /*05f0*/  SEL R35, R6, RZ, P1 ;  /* 0x000000ff06237207 */ /* 0x000fe20000800000 */
[----:B------:R-:W-:Y:S01]  /*0600*/  IMAD.WIDE R20, R19, 0x4, R20 ;  /* 0x0000000413147825 */ /* 0x000fe200078e0214 */
[----:B------:R-:W-:-:S03]  /*0610*/  LOP3.LUT R18, R18, 0x8, RZ, 0xc0, !PT ;  /* 0x0000000812127812 */ /* 0x000fc600078ec0ff */
[----:B------:R-:W-:Y:S01]  /*0620*/  IMAD.WIDE R22, R25, 0x4, R22 ;  /* 0x0000000419167825 */ /* 0x000fe200078e0216 */
[----:B------:R-:W-:Y:S01]  /*0630*/  IADD3 R35, P2, R18, R35, RZ ;  /* 0x0000002312237210 */ /* 0x000fe20007f5e0ff */
[----:B------:R1:W2:Y:S01]  /*0640*/  @P0 LDG.E.EL R5, desc[UR4][R20.64] ;  /* 0x0000000414050981 */ /* 0x0002a2000c2e1900 */
[----:B------:R-:W-:Y:S01]  /*0650*/  SEL R9, R9, RZ, P1 ;  /* 0x000000ff09097207 */ /* 0x000fe20000800000 */
[----:B------:R-:W-:Y:S02]  /*0660*/  IMAD.MOV.U32 R2, RZ, RZ, RZ ;  /* 0x000000ffff027224 */ /* 0x000fe400078e00ff */
[----:B------:R-:W-:Y:S01]  /*0670*/  IMAD.WIDE R6, R19, 0x4, R22 ;  /* 0x0000000413067825 */ /* 0x000fe200078e0216 */
[----:B------:R-:W-:Y:S02]  /*0680*/  SEL R22, R8, RZ, P1 ;  /* 0x000000ff08167207 */ /* 0x000fe40000800000 */
[----:B------:R-:W-:Y:S02]  /*0690*/  SHF.R.U32.HI R8, RZ, 0x1a, R9 ;  /* 0x0000001aff087819 */ /* 0x000fe40000011609 */
[----:B------:R3:W4:Y:S01]  /*06a0*/  @P0 LDG.E.EL R2, desc[UR4][R6.64] ;  /* 0x0000000406020981 */ /* 0x000722000c2e1900 */
[----:B-1----:R-:W-:Y:S01]  /*06b0*/  IMAD.X R20, RZ, RZ, R17, P2 ;  /* 0x000000ffff147224 */ /* 0x002fe200010e0611 */
[----:B------:R-:W-:-:S02]  /*06c0*/  LEA R18, P2, R22, UR6, 0x2 ;  /* 0x0000000616127c11 */ /* 0x000fc4000f8410ff */
[----:B------:R-:W-:Y:S02]  /*06d0*/  LOP3.LUT R17, R8, 0x20, RZ, 0xc0, !PT ;  /* 0x0000002008117812 */ /* 0x000fe400078ec0ff */
[C---:B------:R-:W-:Y:S01]  /*06e0*/  SHF.L.U64.HI R21, R35.reuse, 0x5, R20 ;  /* 0x0000000523157819 */ /* 0x040fe20000010214 */
[----:B------:R-:W-:Y:S01]  /*06f0*/  IMAD.SHL.U32 R20, R35, 0x20, RZ ;  /* 0x0000002023147824 */ /* 0x000fe200078e00ff */
[----:B------:R-:W-:Y:S01]  /*0700*/  LEA.HI.X R22, R22, UR7, R9, 0x2, P2 ;  /* 0x0000000716167c11 */ /* 0x000fe200090f1409 */
[----:B------:R-:W-:-:S03]  /*0710*/  IMAD.HI R35, R28, 0x2aaaaaab, RZ ;  /* 0x2aaaaaab1c237827 */ /* 0x000fc600078e02ff */
[----:B------:R-:W-:Y:S01]  /*0720*/  IADD3 R8, P2, P3, R20, R18, R17 ;  /* 0x0000001214087210 */ /* 0x000fe20007b5e011 */
[----:B---3--:R-:W-:Y:S01]  /*0730*/  VIADD R7, R29, 0xffffff80 ;  /* 0xffffff801d077836 */ /* 0x008fe20000000000 */
[----:B------:R-:W-:Y:S02]  /*0740*/  SEL R17, R11, RZ, P1 ;  /* 0x000000ff0b117207 */ /* 0x000fe40000800000 */
[----:B------:R-:W-:Y:S02]  /*0750*/  SEL R18, R10, RZ, P1 ;  /* 0x000000ff0a127207 */ /* 0x000fe40000800000 */
[----:B------:R-:W-:Y:S02]  /*0760*/  SHF.R.U32.HI R11, RZ, 0x1a, R17 ;  /* 0x0000001aff0b7819 */ /* 0x000fe40000011611 */
[----:B------:R-:W-:Y:S02]  /*0770*/  SHF.R.U32.HI R6, RZ, 0x1f, R35 ;  /* 0x0000001fff067819 */ /* 0x000fe40000011623 */
[----:B------:R-:W-:Y:S01]  /*0780*/  IADD3.X R9, R21, R22, RZ, P2, P3 ;  /* 0x0000001615097210 */ /* 0x000fe200017e64ff */
[----:B------:R-:W-:Y:S01]  /*0790*/  IMAD.SHL.U32 R22, R7, 0x40, RZ ;  /* 0x0000004007167824 */ /* 0x000fe200078e00ff */
[----:B------:R-:W-:-:S02]  /*07a0*/  LOP3.LUT R11, R11, 0x20, RZ, 0xc0, !PT ;  /* 0x000000200b0b7812 */ /* 0x000fc400078ec0ff */
[----:B------:R-:W-:Y:S01]  /*07b0*/  LEA R10, P2, R18, UR6, 0x2 ;  /* 0x00000006120a7c11 */ /* 0x000fe2000f8410ff */
[----:B------:R-:W-:Y:S01]  /*07c0*/  IMAD.WIDE R8, R22, 0x4, R8 ;  /* 0x0000000416087825 */ /* 0x000fe200078e0208 */
[----:B------:R-:W-:Y:S02]  /*07d0*/  LEA.HI.SX32 R35, R35, R6, 0x12 ;  /* 0x0000000623237211 */ /* 0x000fe400078f92ff */
[----:B------:R-:W-:Y:S01]  /*07e0*/  IADD3 R10, P4, P5, R20, R10, R11 ;  /* 0x0000000a140a7210 */ /* 0x000fe20007d9e00b */
[----:B------:R-:W-:Y:S01]  /*07f0*/  IMAD.MOV.U32 R6, RZ, RZ, RZ ;  /* 0x000000ffff067224 */ /* 0x000fe200078e00ff */
[----:B------:R-:W-:Y:S01]  /*0800*/  SEL R11, R13, RZ, P0 ;  /* 0x000000ff0d0b7207 */ /* 0x000fe20000000000 */
[----:B------:R-:W-:Y:S01]  /*0810*/  IMAD.SHL.U32 R23, R35, 0x4000, RZ ;  /* 0x0000400023177824 */ /* 0x000fe200078e00ff */
[----:B------:R-:W-:Y:S02]  /*0820*/  SEL R24, R12, RZ, P0 ;  /* 0x000000ff0c187207 */ /* 0x000fe40000000000 */
[----:B------:R-:W-:Y:S01]  /*0830*/  SHF.R.U32.HI R13, RZ, 0x1a, R11 ;  /* 0x0000001aff0d7819 */ /* 0x000fe2000001160b */
[----:B------:R-:W-:Y:S01]  /*0840*/  IMAD.WIDE R8, R23, 0x4, R8 ;  /* 0x0000000417087825 */ /* 0x000fe200078e0208 */
[----:B------:R-:W-:-:S02]  /*0850*/  LEA.HI.X R18, R18, UR7, R17, 0x2, P2 ;  /* 0x0000000712127c11 */ /* 0x000fc400090f1411 */
[C---:B------:R-:W-:Y:S02]  /*0860*/  LEA R12, P2, R24.reuse, UR6, 0x2 ;  /* 0x00000006180c7c11 */ /* 0x040fe4000f8410ff */
[----:B------:R-:W-:Y:S01]  /*0870*/  LOP3.LUT R13, R13, 0x20, RZ, 0xc0, !PT ;  /* 0x000000200d0d7812 */ /* 0x000fe200078ec0ff */
[----:B------:R1:W3:Y:S01]  /*0880*/  @P1 LDG.E.EL R6, desc[UR4][R8.64] ;  /* 0x0000000408061981 */ /* 0x0002e2000c2e1900 */
[----:B------:R-:W-:Y:S01]  /*0890*/  SEL R15, R15, RZ, P0 ;  /* 0x000000ff0f0f7207 */ /* 0x000fe20000000000 */
[----:B------:R-:W-:Y:S01]  /*08a0*/  IMAD.MOV.U32 R17, RZ, RZ, RZ ;  /* 0x000000ffff117224 */ /* 0x000fe200078e00ff */
[----:B-1----:R-:W-:Y:S02]  /*08b0*/  LEA.HI.X R8, R24, UR7, R11, 0x2, P2 ;  /* 0x0000000718087c11 */ /* 0x002fe400090f140b */
[----:B------:R-:W-:Y:S02]  /*08c0*/  IADD3 R12, P2, P3, R30, R12, R13 ;  /* 0x0000000c1e0c7210 */ /* 0x000fe40007b5e00d */
[----:B------:R-:W-:-:S02]  /*08d0*/  IADD3.X R11, R21, R18, RZ, P4, P5 ;  /* 0x00000012150b7210 */ /* 0x000fc400027ea4ff */
[----:B------:R-:W-:Y:S01]  /*08e0*/  IADD3.X R13, R31, R8, RZ, P2, P3 ;  /* 0x000000081f0d7210 */ /* 0x000fe200017e64ff */
[----:B------:R-:W-:Y:S01]  /*08f0*/  IMAD.WIDE R8, R22, 0x4, R10 ;  /* 0x0000000416087825 */ /* 0x000fe200078e020a */
[----:B------:R-:W-:-:S03]  /*0900*/  SEL R14, R14, RZ, P0 ;  /* 0x000000ff0e0e7207 */ /* 0x000fc60000000000 */
[----:B------:R-:W-:Y:S01]  /*0910*/  IMAD.WIDE R12, R25, 0x4, R12 ;  /* 0x00000004190c7825 */ /* 0x000fe200078e020c */
[----:B------:R-:W-:-:S03]  /*0920*/  SHF.R.U32.HI R11, RZ, 0x1a, R15 ;  /* 0x0000001aff0b7819 */ /* 0x000fc6000001160f */
[----:B------:R-:W-:Y:S01]  /*0930*/  IMAD.MOV.U32 R18, RZ, RZ, RZ ;  /* 0x000000ffff127224 */ /* 0x000fe200078e00ff */
[----:B------:R-:W-:Y:S01]  /*0940*/  LEA R10, P2, R14, UR6, 0x2 ;  /* 0x000000060e0a7c11 */ /* 0x000fe2000f8410ff */
[----:B------:R-:W-:Y:S01]  /*0950*/  IMAD.WIDE R12, R19, 0x4, R12 ;  /* 0x00000004130c7825 */ /* 0x000fe200078e020c */
[----:B------:R-:W-:-:S03]  /*0960*/  LOP3.LUT R11, R11, 0x20, RZ, 0xc0, !PT ;  /* 0x000000200b0b7812 */ /* 0x000fc600078ec0ff */
[----:B------:R-:W-:Y:S01]  /*0970*/  IMAD.WIDE R8, R23, 0x4, R8 ;  /* 0x0000000417087825 */ /* 0x000fe200078e0208 */
[----:B------:R1:W5:Y:S01]  /*0980*/  @P0 LDG.E.EL R18, desc[UR4][R12.64] ;  /* 0x000000040c120981 */ /* 0x000362000c2e1900 */
[----:B------:R-:W-:-:S03]  /*0990*/  LEA.HI.X R14, R14, UR7, R15, 0x2, P2 ;  /* 0x000000070e0e7c11 */ /* 0x000fc600090f140f */
[----:B------:R1:W2:Y:S02]  /*09a0*/  @P1 LDG.E.EL R17, desc[UR4][R8.64] ;  /* 0x0000000408111981 */ /* 0x0002a4000c2e1900 */
[----:B-1----:R-:W-:Y:S02]  /*09b0*/  IADD3 R12, P2, P3, R30, R10, R11 ;  /* 0x0000000a1e0c7210 */ /* 0x002fe40007b5e00b */
[----:B------:R-:W-:Y:S02]  /*09c0*/  CS2R R10, SRZ ;  /* 0x00000000000a7805 */ /* 0x000fe4000001ff00 */
[----:B0-----:R-:W-:-:S06]  /*09d0*/  CS2R R8, SRZ ;  /* 0x0000000000087805 */ /* 0x001fcc000001ff00 */
[----:B------:R0:W2:Y:S01]  /*09e0*/  @P1 LDG.E.EL.128 R8, desc[UR4][R36.64] ;  /* 0x0000000424081981 */ /* 0x0000a2000c2e1d00 */
[----:B------:R-:W-:-:S03]  /*09f0*/  IADD3.X R13, R31, R14, RZ, P2, P3 ;  /* 0x0000000e1f0d7210 */ /* 0x000fc600017e64ff */
[----:B------:R-:W-:Y:S01]  /*0a00*/  IMAD.WIDE R12, R25, 0x4, R12 ;  /* 0x00000004190c7825 */ /* 0x000fe200078e020c */
[----:B0-----:R-:W0:Y:S03]  /*0a10*/  LDC.64 R36, c[0x0][0x238] ;  /* 0x00008e00ff247b82 */ /* 0x001e260000000a00 */
[----:B------:R-:W-:-:S04]  /*0a20*/  IMAD.WIDE R12, R19, 0x4, R12 ;  /* 0x00000004130c7825 */ /* 0x000fc800078e020c */
[----:B------:R-:W-:-:S06]  /*0a30*/  IMAD.MOV.U32 R19, RZ, RZ, RZ ;  /* 0x000000ffff137224 */ /* 0x000fcc00078e00ff */
[----:B------:R1:W3:Y:S01]  /*0a40*/  @P0 LDG.E.EL R19, desc[UR4][R12.64] ;  /* 0x000000040c130981 */ /* 0x0002e2000c2e1900 */
[----:B--2---:R-:W-:Y:S02]  /*0a50*/  SEL R24, R9, RZ, P1 ;  /* 0x000000ff09187207 */ /* 0x004fe40000800000 */
[----:B------:R-:W-:Y:S02]  /*0a60*/  SEL R15, R8, RZ, P1 ;  /* 0x000000ff080f7207 */ /* 0x000fe40000800000 */
[----:B------:R-:W-:Y:S02]  /*0a70*/  SEL R14, R11, RZ, P1 ;  /* 0x000000ff0b0e7207 */ /* 0x000fe40000800000 */
[----:B------:R-:W-:Y:S02]  /*0a80*/  SHF.R.U32.HI R11, RZ, 0x1a, R24 ;  /* 0x0000001aff0b7819 */ /* 0x000fe40000011618 */
[----:B------:R-:W-:Y:S02]  /*0a90*/  LEA R8, P2, R15, UR6, 0x2 ;  /* 0x000000060f087c11 */ /* 0x000fe4000f8410ff */
[----:B------:R-:W-:-:S02]  /*0aa0*/  SEL R9, R10, RZ, P1 ;  /* 0x000000ff0a097207 */ /* 0x000fc40000800000 */
[----:B------:R-:W-:Y:S02]  /*0ab0*/  LOP3.LUT R11, R11, 0x20, RZ, 0xc0, !PT ;  /* 0x000000200b0b7812 */ /* 0x000fe400078ec0ff */
[----:B------:R-:W-:Y:S02]  /*0ac0*/  LEA.HI.X R10, R15, UR7, R24, 0x2, P2 ;  /* 0x000000070f0a7c11 */ /* 0x000fe400090f1418 */
[----:B------:R-:W-:Y:S02]  /*0ad0*/  SHF.R.U32.HI R15, RZ, 0x1a, R14 ;  /* 0x0000001aff0f7819 */ /* 0x000fe4000001160e */
[----:B------:R-:W-:Y:S02]  /*0ae0*/  IADD3 R8, P2, P3, R20, R8, R11 ;  /* 0x0000000814087210 */ /* 0x000fe40007b5e00b */
[----:B------:R-:W-:Y:S02]  /*0af0*/  LEA R11, P4, R9, UR6, 0x2 ;  /* 0x00000006090b7c11 */ /* 0x000fe4000f8810ff */
[----:B------:R-:W-:-:S02]  /*0b00*/  LOP3.LUT R15, R15, 0x20, RZ, 0xc0, !PT ;  /* 0x000000200f0f7812 */ /* 0x000fc400078ec0ff */
[----:B-1----:R-:W-:Y:S02]  /*0b10*/  LEA.HI.X R12, R9, UR7, R14, 0x2, P4 ;  /* 0x00000007090c7c11 */ /* 0x002fe4000a0f140e */
[----:B------:R-:W-:Y:S02]  /*0b20*/  IADD3 R14, P4, P5, R20, R11, R15 ;  /* 0x0000000b140e7210 */ /* 0x000fe40007d9e00f */
[C---:B------:R-:W-:Y:S02]  /*0b30*/  IADD3.X R9, R21.reuse, R10, RZ, P2, P3 ;  /* 0x0000000a15097210 */ /* 0x040fe400017e64ff */
[----:B------:R-:W-:Y:S01]  /*0b40*/  IADD3.X R15, R21, R12, RZ, P4, P5 ;  /* 0x0000000c150f7210 */ /* 0x000fe200027ea4ff */
[----:B------:R-:W-:-:S04]  /*0b50*/  IMAD.WIDE R12, R22, 0x4, R8 ;  /* 0x00000004160c7825 */ /* 0x000fc800078e0208 */
[----:B------:R-:W-:-:S04]  /*0b60*/  IMAD.WIDE R14, R22, 0x4, R14 ;  /* 0x00000004160e7825 */ /* 0x000fc800078e020e */
[----:B------:R-:W-:-:S04]  /*0b70*/  IMAD.WIDE R12, R23, 0x4, R12 ;  /* 0x00000004170c7825 */ /* 0x000fc800078e020c */
[----:B------:R-:W-:-:S04]  /*0b80*/  IMAD.WIDE R14, R23, 0x4, R14 ;  /* 0x00000004170e7825 */ /* 0x000fc800078e020e */
[----:B------:R-:W-:Y:S01]  /*0b90*/  IMAD.MOV.U32 R23, RZ, RZ, RZ ;  /* 0x000000ffff177224 */ /* 0x000fe200078e00ff */
[----:B------:R-:W-:Y:S02]  /*0ba0*/  CS2R R8, SRZ ;  /* 0x0000000000087805 */ /* 0x000fe4000001ff00 */
[----:B------:R-:W-:-:S03]  /*0bb0*/  CS2R R10, SRZ ;  /* 0x00000000000a7805 */ /* 0x000fc6000001ff00 */
[----:B------:R0:W2:Y:S02]  /*0bc0*/  @P1 LDG.E.EL R23, desc[UR4][R14.64] ;  /* 0x000000040e171981 */ /* 0x0000a4000c2e1900 */
[----:B0-----:R-:W-:-:S05]  /*0bd0*/  IMAD.WIDE R14, R33, 0x8, R36 ;  /* 0x00000008210e7825 */ /* 0x001fca00078e0224 */
[----:B------:R-:W2:Y:S01]  /*0be0*/  @P0 LDG.E.EL.128 R8, desc[UR4][R14.64] ;  /* 0x000000040e080981 */ /* 0x000ea2000c2e1d00 */
[----:B------:R-:W-:Y:S01]  /*0bf0*/  IMAD.MOV.U32 R24, RZ, RZ, RZ ;  /* 0x000000ffff187224 */ /* 0x000fe200078e00ff */
[----:B------:R-:W-:-:S05]  /*0c00*/  LOP3.LUT R33, R26, 0xffffff00, RZ, 0xc0, !PT ;  /* 0xffffff001a217812 */ /* 0x000fca00078ec0ff */
[----:B------:R2:W3:Y:S01]  /*0c10*/  @P1 LDG.E.EL R24, desc[UR4][R12.64] ;  /* 0x000000040c181981 */ /* 0x0004e2000c2e1900 */
[----:B------:R-:W-:-:S04]  /*0c20*/  IMAD.IADD R33, R0, 0x1, -R33 ;  /* 0x0000000100217824 */ /* 0x000fc800078e0a21 */
[--C-:B------:R-:W-:Y:S02]  /*0c30*/  IMAD R26, R35, 0x10000, R33.reuse ;  /* 0x00010000231a7824 */ /* 0x100fe400078e0221 */
[----:B------:R-:W-:Y:S01]  /*0c40*/  IMAD R33, R3, 0x10000, R33 ;  /* 0x0001000003217824 */ /* 0x000fe200078e0221 */
[----:B------:R-:W-:-:S03]  /*0c50*/  ISETP.GE.AND P2, PT, R27, 0x80, PT ;  /* 0x000000801b00780c */ /* 0x000fc60003f46270 */
[----:B------:R-:W-:Y:S02]  /*0c60*/  IMAD R27, R32, 0x100, R33 ;  /* 0x00000100201b7824 */ /* 0x000fe400078e0221 */
[----:B------:R-:W-:Y:S02]  /*0c70*/  IMAD.MOV.U32 R32, RZ, RZ, RZ ;  /* 0x000000ffff207224 */ /* 0x000fe400078e00ff */
[----:B------:R-:W-:-:S04]  /*0c80*/  IMAD R28, R35, -0x18000, R28 ;  /* 0xfffe8000231c7824 */ /* 0x000fc800078e021c */
[----:B------:R-:W-:Y:S02]  /*0c90*/  IMAD R28, R35, 0x8000, R28 ;  /* 0x00008000231c7824 */ /* 0x000fe400078e021c */
[----:B------:R-:W-:Y:S01]  /*0ca0*/  IMAD.WIDE R34, R34, 0x8, R36 ;  /* 0x0000000822227825 */ /* 0x000fe200078e0224 */
[----:B--2---:R-:W-:Y:S02]  /*0cb0*/  SEL R13, R9, RZ, P0 ;  /* 0x000000ff090d7207 */ /* 0x004fe40000000000 */
[----:B------:R-:W-:Y:S02]  /*0cc0*/  SEL R12, R8, RZ, P0 ;  /* 0x000000ff080c7207 */ /* 0x000fe40000000000 */
[----:B------:R-:W-:Y:S02]  /*0cd0*/  SHF.R.U32.HI R9, RZ, 0x1a, R13 ;  /* 0x0000001aff097819 */ /* 0x000fe4000001160d */
[----:B------:R-:W-:Y:S02]  /*0ce0*/  LEA R8, P3, R12, UR6, 0x2 ;  /* 0x000000060c087c11 */ /* 0x000fe4000f8610ff */
[----:B------:R-:W-:-:S02]  /*0cf0*/  LOP3.LUT R9, R9, 0x20, RZ, 0xc0, !PT ;  /* 0x0000002009097812 */ /* 0x000fc400078ec0ff */
[----:B------:R-:W-:Y:S01]  /*0d00*/  LEA.HI.X R12, R12, UR7, R13, 0x2, P3 ;  /* 0x000000070c0c7c11 */ /* 0x000fe200098f140d */
[----:B------:R-:W-:Y:S01]  /*0d10*/  IMAD.HI R13, R0, 0x2aaaaaab, RZ ;  /* 0x2aaaaaab000d7827 */ /* 0x000fe200078e02ff */
[----:B------:R-:W-:-:S04]  /*0d20*/  IADD3 R8, P3, P4, R30, R8, R9 ;  /* 0x000000081e087210 */ /* 0x000fc80007c7e009 */
[----:B------:R-:W-:Y:S02]  /*0d30*/  IADD3.X R9, R31, R12, RZ, P3, P4 ;  /* 0x0000000c1f097210 */ /* 0x000fe40001fe84ff */
[----:B------:R-:W-:Y:S02]  /*0d40*/  SHF.R.U32.HI R12, RZ, 0x1f, R13 ;  /* 0x0000001fff0c7819 */ /* 0x000fe4000001160d */
[----:B------:R-:W-:Y:S02]  /*0d50*/  SEL R33, R11, RZ, P0 ;  /* 0x000000ff0b217207 */ /* 0x000fe40000000000 */
[----:B------:R-:W-:Y:S02]  /*0d60*/  LEA.HI.SX32 R12, R13, R12, 0x12 ;  /* 0x0000000c0d0c7211 */ /* 0x000fe400078f92ff */
[----:B------:R-:W-:Y:S02]  /*0d70*/  SEL R13, R10, RZ, P0 ;  /* 0x000000ff0a0d7207 */ /* 0x000fe40000000000 */
[----:B------:R-:W-:-:S02]  /*0d80*/  SHF.R.U32.HI R11, RZ, 0x1a, R33 ;  /* 0x0000001aff0b7819 */ /* 0x000fc40000011621 */
[----:B------:R-:W-:Y:S02]  /*0d90*/  LEA R10, P3, R13, UR6, 0x2 ;  /* 0x000000060d0a7c11 */ /* 0x000fe4000f8610ff */
[----:B------:R-:W-:Y:S02]  /*0da0*/  LOP3.LUT R11, R11, 0x20, RZ, 0xc0, !PT ;  /* 0x000000200b0b7812 */ /* 0x000fe400078ec0ff */
[----:B------:R-:W-:Y:S02]  /*0db0*/  LEA.HI.X R13, R13, UR7, R33, 0x2, P3 ;  /* 0x000000070d0d7c11 */ /* 0x000fe400098f1421 */
[----:B------:R-:W-:Y:S01]  /*0dc0*/  IADD3 R10, P3, P4, R30, R10, R11 ;  /* 0x0000000a1e0a7210 */ /* 0x000fe20007c7e00b */
[----:B------:R-:W-:-:S03]  /*0dd0*/  IMAD.WIDE R8, R25, 0x4, R8 ;  /* 0x0000000419087825 */ /* 0x000fc600078e0208 */
[----:B------:R-:W-:Y:S01]  /*0de0*/  IADD3.X R11, R31, R13, RZ, P3, P4 ;  /* 0x0000000d1f0b7210 */ /* 0x000fe20001fe84ff */
[----:B------:R-:W-:-:S04]  /*0df0*/  IMAD.SHL.U32 R12, R12, 0x4000, RZ ;  /* 0x000040000c0c7824 */ /* 0x000fc800078e00ff */
[----:B------:R-:W-:-:S04]  /*0e00*/  IMAD.WIDE R8, R12, 0x4, R8 ;  /* 0x000000040c087825 */ /* 0x000fc800078e0208 */
[----:B------:R-:W-:Y:S01]  /*0e10*/  IMAD.WIDE R10, R25, 0x4, R10 ;  /* 0x00000004190a7825 */ /* 0x000fe200078e020a */
[----:B------:R0:W2:Y:S03]  /*0e20*/  @P0 LDG.E.EL R32, desc[UR4][R8.64] ;  /* 0x0000000408200981 */ /* 0x0000a6000c2e1900 */
[----:B------:R-:W-:Y:S02]  /*0e30*/  IMAD.MOV.U32 R33, RZ, RZ, RZ ;  /* 0x000000ffff217224 */ /* 0x000fe400078e00ff */
[----:B0-----:R-:W-:Y:S01]  /*0e40*/  IMAD.WIDE R8, R12, 0x4, R10 ;  /* 0x000000040c087825 */ /* 0x001fe200078e020a */
[----:B------:R-:W-:-:S04]  /*0e50*/  CS2R R10, SRZ ;  /* 0x00000000000a7805 */ /* 0x000fc8000001ff00 */
[----:B------:R0:W2:Y:S02]  /*0e60*/  @P0 LDG.E.EL R33, desc[UR4][R8.64] ;  /* 0x0000000408210981 */ /* 0x0000a4000c2e1900 */
[----:B0-----:R-:W-:-:S06]  /*0e70*/  CS2R R8, SRZ ;  /* 0x0000000000087805 */ /* 0x001fcc000001ff00 */
[----:B------:R-:W2:Y:S01]  /*0e80*/  @P0 LDG.E.EL.128 R8, desc[UR4][R34.64] ;  /* 0x0000000422080981 */ /* 0x000ea2000c2e1d00 */
[----:B------:R-:W-:Y:S02]  /*0e90*/  ISETP.GE.AND P3, PT, R29, 0x80, PT ;  /* 0x000000801d00780c */ /* 0x000fe40003f66270 */
[----:B--2---:R-:W-:Y:S02]  /*0ea0*/  SEL R36, R8, RZ, P0 ;  /* 0x000000ff08247207 */ /* 0x004fe40000000000 */
[----:B------:R-:W-:Y:S02]  /*0eb0*/  SEL R13, R9, RZ, P0 ;  /* 0x000000ff090d7207 */ /* 0x000fe40000000000 */
[----:B------:R-:W-:-:S04]  /*0ec0*/  LEA R29, P4, R36, UR6, 0x2 ;  /* 0x00000006241d7c11 */ /* 0x000fc8000f8810ff */
[--C-:B------:R-:W-:Y:S02]  /*0ed0*/  LEA.HI.X R36, R36, UR7, R13.reuse, 0x2, P4 ;  /* 0x0000000724247c11 */ /* 0x100fe4000a0f140d */
[----:B------:R-:W-:Y:S02]  /*0ee0*/  SHF.R.U32.HI R13, RZ, 0x1a, R13 ;  /* 0x0000001aff0d7819 */ /* 0x000fe4000001160d */
[----:B------:R-:W-:Y:S02]  /*0ef0*/  SEL R10, R10, RZ, P0 ;  /* 0x000000ff0a0a7207 */ /* 0x000fe40000000000 */
[----:B------:R-:W-:Y:S02]  /*0f00*/  LOP3.LUT R9, R13, 0x20, RZ, 0xc0, !PT ;  /* 0x000000200d097812 */ /* 0x000fe400078ec0ff */
[----:B------:R-:W-:Y:S02]  /*0f10*/  SEL R13, R11, RZ, P0 ;  /* 0x000000ff0b0d7207 */ /* 0x000fe40000000000 */
[----:B------:R-:W-:-:S02]  /*0f20*/  LEA R11, P6, R10, UR6, 0x2 ;  /* 0x000000060a0b7c11 */ /* 0x000fc4000f8c10ff */
[----:B------:R-:W-:Y:S02]  /*0f30*/  IADD3 R8, P4, P5, R30, R29, R9 ;  /* 0x0000001d1e087210 */ /* 0x000fe40007d9e009 */
[--C-:B------:R-:W-:Y:S02]  /*0f40*/  LEA.HI.X R10, R10, UR7, R13.reuse, 0x2, P6 ;  /* 0x000000070a0a7c11 */ /* 0x100fe4000b0f140d */
[----:B------:R-:W-:Y:S02]  /*0f50*/  SHF.R.U32.HI R13, RZ, 0x1a, R13 ;  /* 0x0000001aff0d7819 */ /* 0x000fe4000001160d */
[----:B------:R-:W-:Y:S02]  /*0f60*/  IADD3.X R9, R31, R36, RZ, P4, P5 ;  /* 0x000000241f097210 */ /* 0x000fe400027ea4ff */
[----:B------:R-:W-:Y:S01]  /*0f70*/  LOP3.LUT R13, R13, 0x20, RZ, 0xc0, !PT ;  /* 0x000000200d0d7812 */ /* 0x000fe200078ec0ff */
[----:B------:R-:W-:-:S03]  /*0f80*/  IMAD.WIDE R8, R25, 0x4, R8 ;  /* 0x0000000419087825 */ /* 0x000fc600078e0208 */
[----:B------:R-:W-:-:S04]  /*0f90*/  IADD3 R30, P4, P5, R30, R11, R13 ;  /* 0x0000000b1e1e7210 */ /* 0x000fc80007d9e00d */
[----:B------:R-:W-:Y:S01]  /*0fa0*/  IADD3.X R31, R31, R10, RZ, P4, P5 ;  /* 0x0000000a1f1f7210 */ /* 0x000fe200027ea4ff */
[----:B------:R-:W-:Y:S01]  /*0fb0*/  IMAD.WIDE R36, R12, 0x4, R8 ;  /* 0x000000040c247825 */ /* 0x000fe200078e0208 */
[----:B------:R-:W-:Y:S02]  /*0fc0*/  CS2R R8, SRZ ;  /* 0x0000000000087805 */ /* 0x000fe4000001ff00 */
[----:B------:R-:W-:-:S06]  /*0fd0*/  CS2R R10, SRZ ;  /* 0x00000000000a7805 */ /* 0x000fcc000001ff00 */
[----:B------:R0:W2:Y:S01]  /*0fe0*/  @P1 LDG.E.EL.128 R8, desc[UR4][R14.64] ;  /* 0x000000040e081981 */ /* 0x0000a2000c2e1d00 */
[----:B------:R-:W-:-:S06]  /*0ff0*/  IMAD.MOV.U32 R29, RZ, RZ, RZ ;  /* 0x000000ffff1d7224 */ /* 0x000fcc00078e00ff */
[----:B------:R1:W3:Y:S01]  /*1000*/  @P0 LDG.E.EL R29, desc[UR4][R36.64] ;  /* 0x00000004241d0981 */ /* 0x0002e2000c2e1900 */
[----:B0-----:R-:W-:-:S04]  /*1010*/  VIADD R14, R0, 0x200 ;  /* 0x00000200000e7836 */ /* 0x001fc80000000000 */
[----:B-1----:R-:W-:Y:S01]  /*1020*/  IMAD.HI R36, R14, 0x2aaaaaab, RZ ;  /* 0x2aaaaaab0e247827 */ /* 0x002fe200078e02ff */
[----:B--2---:R-:W-:Y:S02]  /*1030*/  SEL R8, R8, RZ, P1 ;  /* 0x000000ff08087207 */ /* 0x004fe40000800000 */
[----:B------:R-:W-:Y:S02]  /*1040*/  SEL R15, R9, RZ, P1 ;  /* 0x000000ff090f7207 */ /* 0x000fe40000800000 */
[----:B------:R-:W-:-:S04]  /*1050*/  LEA R13, P4, R8, UR6, 0x2 ;  /* 0x00000006080d7c11 */ /* 0x000fc8000f8810ff */
[--C-:B------:R-:W-:Y:S02]  /*1060*/  LEA.HI.X R9, R8, UR7, R15.reuse, 0x2, P4 ;  /* 0x0000000708097c11 */ /* 0x100fe4000a0f140f */
[----:B------:R-:W-:-:S04]  /*1070*/  SHF.R.U32.HI R8, RZ, 0x1a, R15 ;  /* 0x0000001aff087819 */ /* 0x000fc8000001160f */
[----:B------:R-:W-:-:S04]  /*1080*/  LOP3.LUT R8, R8, 0x20, RZ, 0xc0, !PT ;  /* 0x0000002008087812 */ /* 0x000fc800078ec0ff */
[----:B------:R-:W-:Y:S02]  /*1090*/  IADD3 R8, P4, P5, R20, R13, R8 ;  /* 0x0000000d14087210 */ /* 0x000fe40007d9e008 */
[----:B------:R-:W-:-:S04]  /*10a0*/  SHF.R.U32.HI R13, RZ, 0x1f, R36 ;  /* 0x0000001fff0d7819 */ /* 0x000fc80000011624 */
[----:B------:R-:W-:Y:S01]  /*10b0*/  LEA.HI.SX32 R13, R36, R13, 0x12 ;  /* 0x0000000d240d7211 */ /* 0x000fe200078f92ff */
[----:B------:R-:W-:Y:S01]  /*10c0*/  IMAD.WIDE R36, R25, 0x4, R30 ;  /* 0x0000000419247825 */ /* 0x000fe200078e021e */
[----:B------:R-:W-:-:S03]  /*10d0*/  CS2R R14, SRZ ;  /* 0x00000000000e7805 */ /* 0x000fc6000001ff00 */
[----:B------:R-:W-:Y:S02]  /*10e0*/  IMAD.SHL.U32 R31, R13, 0x4000, RZ ;  /* 0x000040000d1f7824 */ /* 0x000fe400078e00ff */
[----:B------:R-:W-:Y:S01]  /*10f0*/  IMAD.WIDE R36, R12, 0x4, R36 ;  /* 0x000000040c247825 */ /* 0x000fe200078e0224 */
[----:B------:R-:W-:-:S06]  /*1100*/  CS2R R12, SRZ ;  /* 0x00000000000c7805 */ /* 0x000fcc000001ff00 */
[----:B------:R0:W2:Y:S01]  /*1110*/  @P1 LDG.E.EL.128 R12, desc[UR4][R34.64] ;  /* 0x00000004220c1981 */ /* 0x0000a2000c2e1d00 */
[----:B------:R-:W-:-:S03]  /*1120*/  IADD3.X R9, R21, R9, RZ, P4, P5 ;  /* 0x0000000915097210 */ /* 0x000fc600027ea4ff */
[----:B------:R-:W-:Y:S01]  /*1130*/  IMAD.WIDE R8, R22, 0x4, R8 ;  /* 0x0000000416087825 */ /* 0x000fe200078e0208 */
[----:B------:R-:W-:-:S03]  /*1140*/  SEL R10, R10, RZ, P1 ;  /* 0x000000ff0a0a7207 */ /* 0x000fc60000800000 */
[----:B------:R-:W-:Y:S02]  /*1150*/  IMAD.MOV.U32 R25, RZ, RZ, RZ ;  /* 0x000000ffff197224 */ /* 0x000fe400078e00ff */
[----:B------:R-:W-:Y:S01]  /*1160*/  IMAD.WIDE R8, R31, 0x4, R8 ;  /* 0x000000041f087825 */ /* 0x000fe200078e0208 */
[----:B0-----:R-:W-:-:S04]  /*1170*/  SEL R35, R11, RZ, P1 ;  /* 0x000000ff0b237207 */ /* 0x001fc80000800000 */
[----:B------:R0:W3:Y:S01]  /*1180*/  @P1 LDG.E.EL R25, desc[UR4][R8.64] ;  /* 0x0000000408191981 */ /* 0x0000e2000c2e1900 */
[----:B------:R-:W-:-:S06]  /*1190*/  IMAD.MOV.U32 R30, RZ, RZ, RZ ;  /* 0x000000ffff1e7224 */ /* 0x000fcc00078e00ff */
[----:B------:R1:W3:Y:S01]  /*11a0*/  @P0 LDG.E.EL R30, desc[UR4][R36.64] ;  /* 0x00000004241e0981 */ /* 0x0002e2000c2e1900 */
[----:B0-----:R-:W-:-:S04]  /*11b0*/  LEA R9, P4, R10, UR6, 0x2 ;  /* 0x000000060a097c11 */ /* 0x001fc8000f8810ff */
[--C-:B------:R-:W-:Y:S02]  /*11c0*/  LEA.HI.X R11, R10, UR7, R35.reuse, 0x2, P4 ;  /* 0x000000070a0b7c11 */ /* 0x100fe4000a0f1423 */
[----:B------:R-:W-:-:S04]  /*11d0*/  SHF.R.U32.HI R10, RZ, 0x1a, R35 ;  /* 0x0000001aff0a7819 */ /* 0x000fc80000011623 */
[----:B------:R-:W-:-:S04]  /*11e0*/  LOP3.LUT R10, R10, 0x20, RZ, 0xc0, !PT ;  /* 0x000000200a0a7812 */ /* 0x000fc800078ec0ff */
[----:B------:R-:W-:-:S04]  /*11f0*/  IADD3 R10, P4, P5, R20, R9, R10 ;  /* 0x00000009140a7210 */ /* 0x000fc80007d9e00a */
[----:B------:R-:W-:-:S03]  /*1200*/  IADD3.X R11, R21, R11, RZ, P4, P5 ;  /* 0x0000000b150b7210 */ /* 0x000fc600027ea4ff */
[----:B------:R-:W-:-:S04]  /*1210*/  IMAD.WIDE R10, R22, 0x4, R10 ;  /* 0x00000004160a7825 */ /* 0x000fc800078e020a */
[----:B------:R-:W-:Y:S01]  /*1220*/  IMAD.WIDE R10, R31, 0x4, R10 ;  /* 0x000000041f0a7825 */ /* 0x000fe200078e020a */
[----:B------:R-:W-:Y:S02]  /*1230*/  LEA.HI R16, R16, R16, RZ, 0x4 ;  /* 0x0000001010107211 */ /* 0x000fe400078f20ff */
[----:B--2---:R-:W-:Y:S02]  /*1240*/  SEL R8, R13, RZ, P1 ;  /* 0x000000ff0d087207 */ /* 0x004fe40000800000 */
[----:B-1----:R-:W-:Y:S02]  /*1250*/  SEL R37, R12, RZ, P1 ;  /* 0x000000ff0c257207 */ /* 0x002fe40000800000 */
[----:B------:R-:W-:Y:S02]  /*1260*/  SHF.R.U32.HI R9, RZ, 0x1a, R8 ;  /* 0x0000001aff097819 */ /* 0x000fe40000011608 */
[----:B------:R-:W-:Y:S02]  /*1270*/  LEA R13, P6, R37, UR6, 0x2 ;  /* 0x00000006250d7c11 */ /* 0x000fe4000f8c10ff */
[----:B------:R-:W-:-:S02]  /*1280*/  LOP3.LUT R9, R9, 0x20, RZ, 0xc0, !PT ;  /* 0x0000002009097812 */ /* 0x000fc400078ec0ff */
[----:B------:R-:W-:Y:S02]  /*1290*/  SEL R15, R15, RZ, P1 ;  /* 0x000000ff0f0f7207 */ /* 0x000fe40000800000 */
[----:B------:R-:W-:Y:S02]  /*12a0*/  SEL R12, R14, RZ, P1 ;  /* 0x000000ff0e0c7207 */ /* 0x000fe40000800000 */
[----:B------:R-:W-:Y:S02]  /*12b0*/  LEA.HI.X R14, R37, UR7, R8, 0x2, P6 ;  /* 0x00000007250e7c11 */ /* 0x000fe4000b0f1408 */
[----:B------:R-:W-:Y:S01]  /*12c0*/  IADD3 R8, P5, P6, R20, R13, R9 ;  /* 0x0000000d14087210 */ /* 0x000fe20007ebe009 */
[----:B------:R-:W0:Y:S01]  /*12d0*/  LDC.64 R36, c[0x0][0x240] ;  /* 0x00009000ff247b82 */ /* 0x000e220000000a00 */
[----:B------:R-:W-:Y:S02]  /*12e0*/  SHF.R.U32.HI R13, RZ, 0x1a, R15 ;  /* 0x0000001aff0d7819 */ /* 0x000fe4000001160f */
[----:B------:R-:W-:-:S02]  /*12f0*/  LEA R34, P4, R12, UR6, 0x2 ;  /* 0x000000060c227c11 */ /* 0x000fc4000f8810ff */
[----:B------:R-:W-:Y:S02]  /*1300*/  LOP3.LUT R13, R13, 0x20, RZ, 0xc0, !PT ;  /* 0x000000200d0d7812 */ /* 0x000fe400078ec0ff */
[----:B------:R-:W-:Y:S02]  /*1310*/  IADD3.X R9, R21, R14, RZ, P5, P6 ;  /* 0x0000000e15097210 */ /* 0x000fe40002fec4ff */
[----:B------:R-:W-:Y:S02]  /*1320*/  IADD3 R20, P5, P6, R20, R34, R13 ;  /* 0x0000002214147210 */ /* 0x000fe40007ebe00d */
[----:B------:R-:W-:-:S04]  /*1330*/  LEA.HI.X R12, R12, UR7, R15, 0x2, P4 ;  /* 0x000000070c0c7c11 */ /* 0x000fc8000a0f140f */
[----:B------:R-:W-:Y:S01]  /*1340*/  IADD3.X R21, R21, R12, RZ, P5, P6 ;  /* 0x0000000c15157210 */ /* 0x000fe20002fec4ff */
[----:B------:R-:W-:Y:S01]  /*1350*/  IMAD.WIDE R8, R22, 0x4, R8 ;  /* 0x0000000416087825 */ /* 0x000fe200078e0208 */
[----:B------:R-:W-:-:S03]  /*1360*/  SHF.R.S32.HI R13, RZ, 0x1f, R0 ;  /* 0x0000001fff0d7819 */ /* 0x000fc60000011400 */
[----:B------:R-:W-:Y:S01]  /*1370*/  IMAD.WIDE R20, R22, 0x4, R20 ;  /* 0x0000000416147825 */ /* 0x000fe200078e0214 */
[----:B------:R-:W-:Y:S02]  /*1380*/  LEA.HI R14, R13, R0, RZ, 0x4 ;  /* 0x000000000d0e7211 */ /* 0x000fe400078f20ff */
[----:B------:R-:W-:Y:S01]  /*1390*/  CS2R R34, SRZ ;  /* 0x0000000000227805 */ /* 0x000fe2000001ff00 */
[----:B------:R-:W-:Y:S01]  /*13a0*/  IMAD.WIDE R12, R31, 0x4, R8 ;  /* 0x000000041f0c7825 */ /* 0x000fe200078e0208 */
[----:B------:R-:W-:-:S03]  /*13b0*/  LOP3.LUT R15, R14, 0xfffffff0, RZ, 0xc0, !PT ;  /* 0xfffffff00e0f7812 */ /* 0x000fc600078ec0ff */
[----:B------:R-:W-:Y:S01]  /*13c0*/  IMAD.WIDE R8, R31, 0x4, R20 ;  /* 0x000000041f087825 */ /* 0x000fe200078e0214 */
[----:B------:R1:W2:Y:S03]  /*13d0*/  @P1 LDG.E.EL R34, desc[UR4][R10.64] ;  /* 0x000000040a221981 */ /* 0x0002a6000c2e1900 */
[----:B------:R-:W-:Y:S02]  /*13e0*/  IMAD.MOV.U32 R20, RZ, RZ, RZ ;  /* 0x000000ffff147224 */ /* 0x000fe400078e00ff */
[----:B------:R-:W-:-:S04]  /*13f0*/  IMAD.IADD R15, R0, 0x1, -R15 ;  /* 0x00000001000f7824 */ /* 0x000fc800078e0a0f */
[----:B------:R0:W2:Y:S01]  /*1400*/  @P1 LDG.E.EL R20, desc[UR4][R8.64] ;  /* 0x0000000408141981 */ /* 0x0000a2000c2e1900 */
[----:B-1----:R-:W-:Y:S01]  /*1410*/  CS2R R10, SRZ ;  /* 0x00000000000a7805 */ /* 0x002fe2000001ff00 */
[----:B0-----:R-:W-:Y:S01]  /*1420*/  IMAD.WIDE R36, R15, 0x4, R36 ;  /* 0x000000040f247825 */ /* 0x001fe200078e0224 */
[----:B------:R-:W-:Y:S02]  /*1430*/  SHF.R.S32.HI R22, RZ, 0x4, R14 ;  /* 0x00000004ff167819 */ /* 0x000fe4000001140e */
[----:B------:R-:W-:Y:S01]  /*1440*/  CS2R R8, SRZ ;  /* 0x0000000000087805 */ /* 0x000fe2000001ff00 */
[----:B------:R-:W-:Y:S01]  /*1450*/  IMAD.MOV.U32 R31, RZ, RZ, RZ ;  /* 0x000000ffff1f7224 */ /* 0x000fe200078e00ff */
[----:B------:R-:W-:-:S04]  /*1460*/  LOP3.LUT R15, R16, 0xfffffff0, RZ, 0xc0, !PT ;  /* 0xfffffff0100f7812 */ /* 0x000fc800078ec0ff */
[----:B------:R-:W2:Y:S01]  /*1470*/  @P0 LDG.E.EL.128 R8, desc[UR4][R36.64] ;  /* 0x0000000424080981 */ /* 0x000ea2000c2e1d00 */
[----:B------:R-:W-:Y:S01]  /*1480*/  IMAD.IADD R22, R22, 0x1, -R15 ;  /* 0x0000000116167824 */ /* 0x000fe200078e0a0f */
[----:B------:R-:W-:Y:S02]  /*1490*/  CS2R R14, SRZ ;  /* 0x00000000000e7805 */ /* 0x000fe4000001ff00 */
[----:B------:R0:W2:Y:S02]  /*14a0*/  @P1 LDG.E.EL R31, desc[UR4][R12.64] ;  /* 0x000000040c1f1981 */ /* 0x0000a4000c2e1900 */
[----:B0-----:R-:W-:-:S06]  /*14b0*/  CS2R R12, SRZ ;  /* 0x00000000000c7805 */ /* 0x001fcc000001ff00 */
[----:B------:R0:W2:Y:S01]  /*14c0*/  @P1 LDG.E.EL.128 R12, desc[UR4][R36.64] ;  /* 0x00000004240c1981 */ /* 0x0000a2000c2e1d00 */
[----:B------:R-:W-:Y:S02]  /*14d0*/  SEL R5, R5, RZ, P0 ;  /* 0x000000ff05057207 */ /* 0x000fe40000000000 */
[----:B------:R-:W-:Y:S02]  /*14e0*/  SEL R32, R32, RZ, P0 ;  /* 0x000000ff20207207 */ /* 0x000fe40000000000 */
[----:B----4-:R-:W-:Y:S02]  /*14f0*/  SEL R2, R2, RZ, P0 ;  /* 0x000000ff02027207 */ /* 0x010fe40000000000 */
[----:B------:R-:W-:Y:S01]  /*1500*/  SEL R33, R33, RZ, P0 ;  /* 0x000000ff21217207 */ /* 0x000fe20000000000 */
[----:B------:R-:W-:Y:S01]  /*1510*/  FADD R16, -R5, R32 ;  /* 0x0000002005107221 */ /* 0x000fe20000000100 */
[----:B0-----:R-:W0:Y:S01]  /*1520*/  LDC.64 R36, c[0x0][0x248] ;  /* 0x00009200ff247b82 */ /* 0x001e220000000a00 */
[----:B-----5:R-:W-:-:S02]  /*1530*/  SEL R18, R18, RZ, P0 ;  /* 0x000000ff12127207 */ /* 0x020fc40000000000 */
[----:B------:R-:W-:Y:S01]  /*1540*/  FADD R21, -R2, R33 ;  /* 0x0000002102157221 */ /* 0x000fe20000000100 */
[----:B---3--:R-:W-:Y:S02]  /*1550*/  SEL R29, R29, RZ, P0 ;  /* 0x000000ff1d1d7207 */ /* 0x008fe40000000000 */
[----:B------:R-:W-:Y:S01]  /*1560*/  SEL R24, R24, RZ, P1 ;  /* 0x000000ff18187207 */ /* 0x000fe20000800000 */
[----:B------:R-:W-:Y:S02]  /*1570*/  IMAD R26, R7, 0x100, R26 ;  /* 0x00000100071a7824 */ /* 0x000fe400078e021a */
[----:B------:R-:W-:Y:S01]  /*1580*/  FADD R29, -R18, R29 ;  /* 0x0000001d121d7221 */ /* 0x000fe20000000100 */
[----:B------:R-:W-:Y:S02]  /*1590*/  SEL R32, R19, RZ, P0 ;  /* 0x000000ff13207207 */ /* 0x000fe40000000000 */
[----:B------:R-:W-:-:S05]  /*15a0*/  SEL R19, R30, RZ, P0 ;  /* 0x000000ff1e137207 */ /* 0x000fca0000000000 */
[----:B------:R-:W-:Y:S01]  /*15b0*/  FADD R19, -R32, R19 ;  /* 0x0000001320137221 */ /* 0x000fe20000000100 */
[----:B------:R-:W-:Y:S01]  /*15c0*/  IMAD.MOV.U32 R33, RZ, RZ, RZ ;  /* 0x000000ffff217224 */ /* 0x000fe200078e00ff */
[----:B--2---:R-:W-:Y:S02]  /*15d0*/  SEL R8, R8, RZ, P0 ;  /* 0x000000ff08087207 */ /* 0x004fe40000000000 */
[----:B------:R-:W-:-:S03]  /*15e0*/  SEL R9, R9, RZ, P0 ;  /* 0x000000ff09097207 */ /* 0x000fc60000000000 */
[----:B------:R-:W-:Y:S01]  /*15f0*/  FFMA R16, R16, R8, R5 ;  /* 0x0000000810107223 */ /* 0x000fe20000000005 */
[----:B------:R-:W-:Y:S02]  /*1600*/  SEL R5, R6, RZ, P1 ;  /* 0x000000ff06057207 */ /* 0x000fe40000800000 */
[----:B------:R-:W-:Y:S01]  /*1610*/  SEL R6, R17, RZ, P1 ;  /* 0x000000ff11067207 */ /* 0x000fe20000800000 */
[----:B------:R-:W-:Y:S01]  /*1620*/  FFMA R21, R21, R9, R2 ;  /* 0x0000000915157223 */ /* 0x000fe20000000002 */
[----:B------:R-:W-:Y:S01]  /*1630*/  SEL R17, R34, RZ, P1 ;  /* 0x000000ff22117207 */ /* 0x000fe20000800000 */
[----:B------:R-:W1:Y:S01]  /*1640*/  LDC.64 R8, c[0x0][0x218] ;  /* 0x00008600ff087b82 */ /* 0x000e620000000a00 */
[----:B------:R-:W-:Y:S02]  /*1650*/  SEL R31, R31, RZ, P1 ;  /* 0x000000ff1f1f7207 */ /* 0x000fe40000800000 */
[----:B------:R-:W-:Y:S01]  /*1660*/  SEL R10, R10, RZ, P0 ;  /* 0x000000ff0a0a7207 */ /* 0x000fe20000000000 */
[----:B------:R-:W-:-:S02]  /*1670*/  FADD R17, -R6, R17 ;  /* 0x0000001106117221 */ /* 0x000fc40000000100 */
[----:B------:R-:W-:Y:S01]  /*1680*/  FADD R31, -R24, R31 ;  /* 0x0000001f181f7221 */ /* 0x000fe20000000100 */
[----:B------:R-:W-:Y:S02]  /*1690*/  SEL R13, R13, RZ, P1 ;  /* 0x000000ff0d0d7207 */ /* 0x000fe40000800000 */
[----:B------:R-:W-:Y:S01]  /*16a0*/  SEL R7, R14, RZ, P1 ;  /* 0x000000ff0e077207 */ /* 0x000fe20000800000 */
[----:B------:R-:W-:Y:S01]  /*16b0*/  FFMA R2, R29, R10, R18 ;  /* 0x0000000a1d027223 */ /* 0x000fe20000000012 */
[----:B------:R-:W-:Y:S01]  /*16c0*/  SEL R10, R25, RZ, P1 ;  /* 0x000000ff190a7207 */ /* 0x000fe20000800000 */
[----:B------:R-:W-:Y:S02]  /*16d0*/  FFMA R14, R17, R13, R6 ;  /* 0x0000000d110e7223 */ /* 0x000fe40000000006 */
[----:B------:R-:W-:Y:S01]  /*16e0*/  FFMA R13, R31, R7, R24 ;  /* 0x000000071f0d7223 */ /* 0x000fe20000000018 */
[----:B------:R-:W-:Y:S01]  /*16f0*/  SEL R11, R11, RZ, P0 ;  /* 0x000000ff0b0b7207 */ /* 0x000fe20000000000 */
[----:B------:R-:W2:Y:S01]  /*1700*/  LDC.64 R24, c[0x0][0x210] ;  /* 0x00008400ff187b82 */ /* 0x000ea20000000a00 */
[----:B------:R-:W-:Y:S01]  /*1710*/  SEL R12, R12, RZ, P1 ;  /* 0x000000ff0c0c7207 */ /* 0x000fe20000800000 */
[----:B------:R-:W-:-:S02]  /*1720*/  FADD R10, -R5, R10 ;  /* 0x0000000a050a7221 */ /* 0x000fc40000000100 */
[----:B------:R-:W-:Y:S02]  /*1730*/  FFMA R32, R19, R11, R32 ;  /* 0x0000000b13207223 */ /* 0x000fe40000000020 */
[----:B------:R-:W-:Y:S01]  /*1740*/  FFMA R12, R10, R12, R5 ;  /* 0x0000000c0a0c7223 */ /* 0x000fe20000000005 */
[----:B0-----:R-:W-:Y:S01]  /*1750*/  IMAD.WIDE R10, R22, 0x4, R36 ;  /* 0x00000004160a7825 */ /* 0x001fe200078e0224 */
[----:B------:R-:W-:-:S03]  /*1760*/  CS2R R30, SRZ ;  /* 0x00000000001e7805 */ /* 0x000fc6000001ff00 */
[----:B------:R-:W-:Y:S01]  /*1770*/  IMAD.MOV.U32 R29, RZ, RZ, RZ ;  /* 0x000000ffff1d7224 */ /* 0x000fe200078e00ff */
[----:B------:R-:W-:Y:S01]  /*1780*/  CS2R R6, SRZ ;  /* 0x0000000000067805 */ /* 0x000fe2000001ff00 */
[----:B------:R-:W-:Y:S01]  /*1790*/  IMAD.MOV.U32 R22, RZ, RZ, RZ ;  /* 0x000000ffff167224 */ /* 0x000fe200078e00ff */
[----:B------:R-:W3:Y:S01]  /*17a0*/  @P0 LDG.E.EL R35, desc[UR4][R10.64] ;  /* 0x000000040a230981 */ /* 0x000ee2000c2e1900 */
[----:B------:R-:W-:-:S03]  /*17b0*/  IMAD.WIDE R36, R4, 0x4, R36 ;  /* 0x0000000404247825 */ /* 0x000fc600078e0224 */
[----:B------:R-:W4:Y:S01]  /*17c0*/  @P0 LDG.E.EL R33, desc[UR4][R10.64] ;  /* 0x000000040a210981 */ /* 0x000f22000c2e1900 */
[----:B-1----:R-:W-:-:S03]  /*17d0*/  IMAD.WIDE R18, R27, 0x4, R8 ;  /* 0x000000041b127825 */ /* 0x002fc600078e0208 */
[----:B------:R-:W5:Y:S01]  /*17e0*/  @P1 LDG.E.EL R31, desc[UR4][R36.64] ;  /* 0x00000004241f1981 */ /* 0x000f62000c2e1900 */
[----:B------:R-:W-:Y:S02]  /*17f0*/  IMAD.MOV.U32 R4, RZ, RZ, RZ ;  /* 0x000000ffff047224 */ /* 0x000fe400078e00ff */
[----:B------:R-:W-:Y:S01]  /*1800*/  IMAD.MOV.U32 R5, RZ, RZ, RZ ;  /* 0x000000ffff057224 */ /* 0x000fe200078e00ff */
[----:B------:R-:W3:Y:S01]  /*1810*/  @P1 LDG.E.EL R30, desc[UR4][R36.64] ;  /* 0x00000004241e1981 */ /* 0x000ee2000c2e1900 */
[----:B------:R-:W-:-:S03]  /*1820*/  IMAD.MOV.U32 R17, RZ, RZ, RZ ;  /* 0x000000ffff117224 */ /* 0x000fc600078e00ff */
[----:B------:R-:W3:Y:S01]  /*1830*/  @P1 LDG.E.EL R29, desc[UR4][R36.64] ;  /* 0x00000004241d1981 */ /* 0x000ee2000c2e1900 */
[----:B------:R-:W-:-:S03]  /*1840*/  IMAD.MOV.U32 R34, RZ, RZ, RZ ;  /* 0x000000ffff227224 */ /* 0x000fc600078e00ff */
[----:B------:R0:W3:Y:S04]  /*1850*/  @P1 LDG.E.EL R22, desc[UR4][R36.64] ;  /* 0x0000000424161981 */ /* 0x0000e8000c2e1900 */
[----:B------:R-:W3:Y:S04]  /*1860*/  @P0 LDG.E.128 R4, desc[UR4][R18.64] ;  /* 0x0000000412040981 */ /* 0x000ee8000c1e1d00 */
[----:B------:R-:W4:Y:S01]  /*1870*/  @P0 LDG.E.EL R17, desc[UR4][R10.64] ;  /* 0x000000040a110981 */ /* 0x000f22000c2e1900 */
[----:B0-----:R-:W-:-:S03]  /*1880*/  IMAD.WIDE R36, R26, 0x4, R8 ;  /* 0x000000041a247825 */ /* 0x001fc600078e0208 */
[----:B------:R0:W5:Y:S01]  /*1890*/  @P0 LDG.E.EL R34, desc[UR4][R10.64] ;  /* 0x000000040a220981 */ /* 0x000162000c2e1900 */
[----:B------:R-:W-:-:S04]  /*18a0*/  IMAD R8, R3, -0x18000, R0 ;  /* 0xfffe800003087824 */ /* 0x000fc800078e0200 */
[----:B------:R-:W-:Y:S01]  /*18b0*/  IMAD R27, R3, 0x8000, R8 ;  /* 0x00008000031b7824 */ /* 0x000fe200078e0208 */
[----:B------:R-:W-:Y:S02]  /*18c0*/  CS2R R8, SRZ ;  /* 0x0000000000087805 */ /* 0x000fe4000001ff00 */
[----:B0-----:R-:W-:Y:S01]  /*18d0*/  CS2R R10, SRZ ;  /* 0x00000000000a7805 */ /* 0x001fe2000001ff00 */
[----:B--2---:R-:W-:-:S05]  /*18e0*/  IMAD.WIDE R26, R27, 0x4, R24 ;  /* 0x000000041b1a7825 */ /* 0x004fca00078e0218 */
[----:B------:R0:W2:Y:S01]  /*18f0*/  @!P2 LDG.E.128 R8, desc[UR4][R26.64] ;  /* 0x000000041a08a981 */ /* 0x0000a2000c1e1d00 */
[----:B------:R-:W-:Y:S02]  /*1900*/  CS2R R18, SRZ ;  /* 0x0000000000127805 */ /* 0x000fe4000001ff00 */
[----:B0-----:R-:W-:Y:S02]  /*1910*/  CS2R R26, SRZ ;  /* 0x00000000001a7805 */ /* 0x001fe4000001ff00 */
[----:B---3--:R-:W-:Y:S02]  /*1920*/  SEL R3, R4, RZ, P0 ;  /* 0x000000ff04037207 */ /* 0x008fe40000000000 */
[----:B----4-:R-:W-:-:S03]  /*1930*/  SEL R17, R17, RZ, P0 ;  /* 0x000000ff11117207 */ /* 0x010fc60000000000 */
[----:B------:R-:W-:Y:S01]  /*1940*/  FADD R16, -R3, R16 ;  /* 0x0000001003107221 */ /* 0x000fe20000000100 */
[----:B--2---:R-:W-:-:S03]  /*1950*/  SEL R8, R8, RZ, !P2 ;  /* 0x000000ff08087207 */ /* 0x004fc60005000000 */
[----:B------:R-:W-:Y:S01]  /*1960*/  @P2 FFMA R8, R16, R17, R3 ;  /* 0x0000001110082223 */ /* 0x000fe20000000003 */
[----:B------:R-:W-:Y:S02]  /*1970*/  IMAD.MOV.U32 R16, RZ, RZ, RZ ;  /* 0x000000ffff107224 */ /* 0x000fe400078e00ff */
[----:B------:R-:W-:-:S06]  /*1980*/  IMAD.MOV.U32 R17, RZ, RZ, RZ ;  /* 0x000000ffff117224 */ /* 0x000fcc00078e00ff */
[----:B------:R0:W2:Y:S02]  /*1990*/  @P1 LDG.E.128 R16, desc[UR4][R36.64] ;  /* 0x0000000424101981 */ /* 0x0000a4000c1e1d00 */
[----:B0-----:R-:W-:Y:S01]  /*19a0*/  IMAD.WIDE R36, R28, 0x4, R24 ;  /* 0x000000041c247825 */ /* 0x001fe200078e0218 */
[----:B------:R-:W-:-:S06]  /*19b0*/  CS2R R24, SRZ ;  /* 0x0000000000187805 */ /* 0x000fcc000001ff00 */
[----:B------:R0:W3:Y:S02]  /*19c0*/  @!P3 LDG.E.128 R24, desc[UR4][R36.64] ;  /* 0x000000042418b981 */ /* 0x0000e4000c1e1d00 */
[----:B0-----:R-:W0:Y:S01]  /*19d0*/  LDC.64 R36, c[0x0][0x250] ;  /* 0x00009400ff247b82 */ /* 0x001e220000000a00 */
[----:B------:R-:W-:Y:S02]  /*19e0*/  SEL R23, R23, RZ, P1 ;  /* 0x000000ff17177207 */ /* 0x000fe40000800000 */
[----:B------:R-:W-:Y:S02]  /*19f0*/  SEL R20, R20, RZ, P1 ;  /* 0x000000ff14147207 */ /* 0x000fe40000800000 */
[----:B------:R-:W-:Y:S02]  /*1a00*/  SEL R3, R15, RZ, P1 ;  /* 0x000000ff0f037207 */ /* 0x000fe40000800000 */
[----:B-----5:R-:W-:Y:S01]  /*1a10*/  SEL R34, R34, RZ, P0 ;  /* 0x000000ff22227207 */ /* 0x020fe20000000000 */
[----:B------:R-:W-:Y:S01]  /*1a20*/  FADD R20, -R23, R20 ;  /* 0x0000001417147221 */ /* 0x000fe20000000100 */
[----:B------:R-:W-:-:S02]  /*1a30*/  SEL R7, R7, RZ, P0 ;  /* 0x000000ff07077207 */ /* 0x000fc40000000000 */
[----:B------:R-:W-:Y:S01]  /*1a40*/  SEL R10, R10, RZ, !P2 ;  /* 0x000000ff0a0a7207 */ /* 0x000fe20005000000 */
[----:B------:R-:W-:Y:S01]  /*1a50*/  FFMA R3, R20, R3, R23 ;  /* 0x0000000314037223 */ /* 0x000fe20000000017 */
[----:B0-----:R-:W-:Y:S01]  /*1a60*/  IMAD.WIDE R36, R0, 0x4, R36 ;  /* 0x0000000400247825 */ /* 0x001fe200078e0224 */
[----:B------:R-:W-:Y:S02]  /*1a70*/  SEL R0, R5, RZ, P0 ;  /* 0x000000ff05007207 */ /* 0x000fe40000000000 */
[----:B------:R-:W-:-:S05]  /*1a80*/  SEL R5, R6, RZ, P0 ;  /* 0x000000ff06057207 */ /* 0x000fca0000000000 */
[----:B------:R-:W-:Y:S01]  /*1a90*/  FADD R6, -R5, R2 ;  /* 0x0000000205067221 */ /* 0x000fe20000000100 */
[----:B------:R-:W-:Y:S01]  /*1aa0*/  SEL R35, R35, RZ, P0 ;  /* 0x000000ff23237207 */ /* 0x000fe20000000000 */
[----:B------:R-:W-:Y:S01]  /*1ab0*/  FADD R21, -R0, R21 ;  /* 0x0000001500157221 */ /* 0x000fe20000000100 */
[----:B------:R-:W-:Y:S01]  /*1ac0*/  SEL R4, R33, RZ, P0 ;  /* 0x000000ff21047207 */ /* 0x000fe20000000000 */
[----:B------:R-:W-:Y:S01]  /*1ad0*/  @P2 FFMA R10, R6, R34, R5 ;  /* 0x00000022060a2223 */ /* 0x000fe20000000005 */
[----:B------:R-:W-:Y:S01]  /*1ae0*/  SEL R31, R31, RZ, P1 ;  /* 0x000000ff1f1f7207 */ /* 0x000fe20000800000 */
[----:B------:R-:W-:Y:S01]  /*1af0*/  FADD R32, -R7, R32 ;  /* 0x0000002007207221 */ /* 0x000fe20000000100 */
[----:B------:R-:W-:Y:S02]  /*1b00*/  SEL R30, R30, RZ, P1 ;  /* 0x000000ff1e1e7207 */ /* 0x000fe40000800000 */
[----:B------:R-:W-:Y:S02]  /*1b10*/  SEL R29, R29, RZ, P1 ;  /* 0x000000ff1d1d7207 */ /* 0x000fe40000800000 */
[----:B------:R-:W-:-:S02]  /*1b20*/  SEL R5, R22, RZ, P1 ;  /* 0x000000ff16057207 */ /* 0x000fc40000800000 */
[----:B------:R-:W-:Y:S01]  /*1b30*/  SEL R9, R9, RZ, !P2 ;  /* 0x000000ff09097207 */ /* 0x000fe20005000000 */
[----:B------:R-:W-:Y:S01]  /*1b40*/  @P2 FFMA R9, R21, R35, R0 ;  /* 0x0000002315092223 */ /* 0x000fe20000000000 */
[----:B------:R-:W-:Y:S01]  /*1b50*/  SEL R11, R11, RZ, !P2 ;  /* 0x000000ff0b0b7207 */ /* 0x000fe20005000000 */
[----:B------:R-:W-:-:S05]  /*1b60*/  @P2 FFMA R11, R32, R4, R7 ;  /* 0x00000004200b2223 */ /* 0x000fca0000000007 */
[----:B------:R-:W-:Y:S01]  /*1b70*/  STG.E.128 desc[UR4][R36.64], R8 ;  /* 0x0000000824007986 */ /* 0x000fe2000c101d04 */
[----:B--2---:R-:W-:Y:S02]  /*1b80*/  SEL R15, R16, RZ, P1 ;  /* 0x000000ff100f7207 */ /* 0x004fe40000800000 */
[----:B------:R-:W-:Y:S02]  /*1b90*/  SEL R17, R17, RZ, P1 ;  /* 0x000000ff11117207 */ /* 0x000fe40000800000 */
[----:B------:R-:W-:Y:S02]  /*1ba0*/  SEL R18, R18, RZ, P1 ;  /* 0x000000ff12127207 */ /* 0x000fe40000800000 */
[----:B------:R-:W-:Y:S01]  /*1bb0*/  SEL R2, R19, RZ, P1 ;  /* 0x000000ff13027207 */ /* 0x000fe20000800000 */
[----:B------:R-:W-:Y:S01]  /*1bc0*/  FADD R12, -R15, R12 ;  /* 0x0000000c0f0c7221 */ /* 0x000fe20000000100 */
[----:B------:R-:W-:Y:S01]  /*1bd0*/  FADD R14, -R17, R14 ;  /* 0x0000000e110e7221 */ /* 0x000fe20000000100 */
[----:B------:R-:W-:-:S02]  /*1be0*/  FADD R13, -R18, R13 ;  /* 0x0000000d120d7221 */ /* 0x000fc40000000100 */
[----:B------:R-:W-:Y:S01]  /*1bf0*/  FADD R3, -R2, R3 ;  /* 0x0000000302037221 */ /* 0x000fe20000000100 */
[----:B---3--:R-:W-:Y:S01]  /*1c00*/  SEL R24, R24, RZ, !P3 ;  /* 0x000000ff18187207 */ /* 0x008fe20005800000 */
[----:B------:R-:W-:Y:S01]  /*1c10*/  @P3 FFMA R24, R12, R31, R15 ;  /* 0x0000001f0c183223 */ /* 0x000fe2000000000f */
[----:B------:R-:W-:Y:S01]  /*1c20*/  SEL R25, R25, RZ, !P3 ;  /* 0x000000ff19197207 */ /* 0x000fe20005800000 */
[----:B------:R-:W-:Y:S01]  /*1c30*/  @P3 FFMA R25, R14, R30, R17 ;  /* 0x0000001e0e193223 */ /* 0x000fe20000000011 */
[----:B------:R-:W-:Y:S01]  /*1c40*/  SEL R26, R26, RZ, !P3 ;  /* 0x000000ff1a1a7207 */ /* 0x000fe20005800000 */
[----:B------:R-:W-:Y:S01]  /*1c50*/  @P3 FFMA R26, R13, R29, R18 ;  /* 0x0000001d0d1a3223 */ /* 0x000fe20000000012 */
[----:B------:R-:W-:Y:S01]  /*1c60*/  SEL R27, R27, RZ, !P3 ;  /* 0x000000ff1b1b7207 */ /* 0x000fe20005800000 */
[----:B------:R-:W-:-:S05]  /*1c70*/  @P3 FFMA R27, R3, R5, R2 ;  /* 0x00000005031b3223 */ /* 0x000fca0000000002 */
[----:B------:R-:W-:Y:S01]  /*1c80*/  STG.E.128 desc[UR4][R36.64+0x800], R24 ;  /* 0x0008001824007986 */ /* 0x000fe2000c101d04 */
[----:B------:R-:W-:Y:S05]  /*1c90*/  EXIT ;  /* 0x000000000000794d */ /* 0x000fea0003800000 */
.L_x_0:
[----:B------:R-:W-:-:S00]  /*1ca0*/  BRA `(.L_x_0) ;  /* 0xfffffffc00fc7947 */ /* 0x000fc0000383ffff */
[----:B------:R-:W-:-:S00]  /*1cb0*/  NOP ;  /* 0x0000000000007918 */ /* 0x000fc00000000000 */
        /* <DEDUP_REMOVED lines=12> */
.L_x_1:


//--------------------- .nv.constant0.triton_poi_fused_cat_18 --------------------------
	.section	.nv.constant0.triton_poi_fused_cat_18,"a",@progbits
	.sectionflags	@""
	.align	4
.nv.constant0.triton_poi_fused_cat_18:
	.zero		604
